	.target	sm_90a

	.elftype	@"ET_EXEC"


//--------------------- .note.nv.tkinfo           --------------------------
	.section	.note.nv.tkinfo,"",@"SHT_NOTE"
	.sectionflags	@"SHF_NOTE_NV_TKINFO"
	.tkinfo
        /*0018*/ 	.word	0x00000002
        /*0030*/ 	.string	""
        /*0030*/ 	.string	"ptxas"
        /*0030*/ 	.string	"Cuda compilation tools, release 13.0, V13.0.88"
        /*0030*/ 	.string	"Build cuda_13.0.r13.0/compiler.36424714_0"
        /*0030*/ 	.string	"-arch sm_90a -m 64 "



//--------------------- .note.nv.cuinfo           --------------------------
	.section	.note.nv.cuinfo,"",@"SHT_NOTE"
	.sectionflags	@"SHF_NOTE_NV_CUINFO"
        /*0018*/ 	.short	0x0002
        /*001a*/ 	.short	0x005a
        /*001c*/ 	.short	0x0082
	.zero		2


//--------------------- .nv.info                  --------------------------
	.section	.nv.info,"",@"SHT_CUDA_INFO"
	.align	4


	//----- nvinfo : EIATTR_REGCOUNT
	.align		4
        /*0000*/ 	.byte	0x04, 0x2f
        /*0002*/ 	.short	(.L_38 - .L_37)
	.align		4
.L_37:
        /*0004*/ 	.word	index@(_ZN44_GLOBAL__N__b9816450_11_Randperm_cu_4012db6537randperm_handle_duplicate_keys_kernelIiN2at6native44_GLOBAL__N__b9816450_11_Randperm_cu_4012db6510OpaqueTypeILi1EEEEEvPT_PT0_S6_iNS1_15PhiloxCudaStateE)
        /*0008*/ 	.word	0x00000019


	//----- nvinfo : EIATTR_FRAME_SIZE
	.align		4
.L_38:
        /*000c*/ 	.byte	0x04, 0x11
        /*000e*/ 	.short	(.L_40 - .L_39)
	.align		4
.L_39:
        /*0010*/ 	.word	index@(_ZN44_GLOBAL__N__b9816450_11_Randperm_cu_4012db6537randperm_handle_duplicate_keys_kernelIiN2at6native44_GLOBAL__N__b9816450_11_Randperm_cu_4012db6510OpaqueTypeILi1EEEEEvPT_PT0_S6_iNS1_15PhiloxCudaStateE)
        /*0014*/ 	.word	0x00000000


	//----- nvinfo : EIATTR_REGCOUNT
	.align		4
.L_40:
        /*0018*/ 	.byte	0x04, 0x2f
        /*001a*/ 	.short	(.L_42 - .L_41)
	.align		4
.L_41:
        /*001c*/ 	.word	index@(_ZN44_GLOBAL__N__b9816450_11_Randperm_cu_4012db6537randperm_handle_duplicate_keys_kernelIiN2at6native44_GLOBAL__N__b9816450_11_Randperm_cu_4012db6510OpaqueTypeILi4EEEEEvPT_PT0_S6_iNS1_15PhiloxCudaStateE)
        /*0020*/ 	.word	0x00000019


	//----- nvinfo : EIATTR_FRAME_SIZE
	.align		4
.L_42:
        /*0024*/ 	.byte	0x04, 0x11
        /*0026*/ 	.short	(.L_44 - .L_43)
	.align		4
.L_43:
        /*0028*/ 	.word	index@(_ZN44_GLOBAL__N__b9816450_11_Randperm_cu_4012db6537randperm_handle_duplicate_keys_kernelIiN2at6native44_GLOBAL__N__b9816450_11_Randperm_cu_4012db6510OpaqueTypeILi4EEEEEvPT_PT0_S6_iNS1_15PhiloxCudaStateE)
        /*002c*/ 	.word	0x00000000


	//----- nvinfo : EIATTR_REGCOUNT
	.align		4
.L_44:
        /*0030*/ 	.byte	0x04, 0x2f
        /*0032*/ 	.short	(.L_46 - .L_45)
	.align		4
.L_45:
        /*0034*/ 	.word	index@(_ZN44_GLOBAL__N__b9816450_11_Randperm_cu_4012db6537randperm_handle_duplicate_keys_kernelIiN2at6native44_GLOBAL__N__b9816450_11_Randperm_cu_4012db6510OpaqueTypeILi8EEEEEvPT_PT0_S6_iNS1_15PhiloxCudaStateE)
        /*0038*/ 	.word	0x0000001b


	//----- nvinfo : EIATTR_FRAME_SIZE
	.align		4
.L_46:
        /*003c*/ 	.byte	0x04, 0x11
        /*003e*/ 	.short	(.L_48 - .L_47)
	.align		4
.L_47:
        /*0040*/ 	.word	index@(_ZN44_GLOBAL__N__b9816450_11_Randperm_cu_4012db6537randperm_handle_duplicate_keys_kernelIiN2at6native44_GLOBAL__N__b9816450_11_Randperm_cu_4012db6510OpaqueTypeILi8EEEEEvPT_PT0_S6_iNS1_15PhiloxCudaStateE)
        /*0044*/ 	.word	0x00000000


	//----- nvinfo : EIATTR_REGCOUNT
	.align		4
.L_48:
        /*0048*/ 	.byte	0x04, 0x2f
        /*004a*/ 	.short	(.L_50 - .L_49)
	.align		4
.L_49:
        /*004c*/ 	.word	index@(_ZN44_GLOBAL__N__b9816450_11_Randperm_cu_4012db6537randperm_handle_duplicate_keys_kernelIiN2at6native44_GLOBAL__N__b9816450_11_Randperm_cu_4012db6510OpaqueTypeILi2EEEEEvPT_PT0_S6_iNS1_15PhiloxCudaStateE)
        /*0050*/ 	.word	0x00000019


	//----- nvinfo : EIATTR_FRAME_SIZE
	.align		4
.L_50:
        /*0054*/ 	.byte	0x04, 0x11
        /*0056*/ 	.short	(.L_52 - .L_51)
	.align		4
.L_51:
        /*0058*/ 	.word	index@(_ZN44_GLOBAL__N__b9816450_11_Randperm_cu_4012db6537randperm_handle_duplicate_keys_kernelIiN2at6native44_GLOBAL__N__b9816450_11_Randperm_cu_4012db6510OpaqueTypeILi2EEEEEvPT_PT0_S6_iNS1_15PhiloxCudaStateE)
        /*005c*/ 	.word	0x00000000


	//----- nvinfo : EIATTR_REGCOUNT
	.align		4
.L_52:
        /*0060*/ 	.byte	0x04, 0x2f
        /*0062*/ 	.short	(.L_54 - .L_53)
	.align		4
.L_53:
        /*0064*/ 	.word	index@(_ZN44_GLOBAL__N__b9816450_11_Randperm_cu_4012db6537randperm_handle_duplicate_keys_kernelIlN2at6native44_GLOBAL__N__b9816450_11_Randperm_cu_4012db6510OpaqueTypeILi1EEEEEvPT_PT0_S6_iNS1_15PhiloxCudaStateE)
        /*0068*/ 	.word	0x00000019


	//----- nvinfo : EIATTR_FRAME_SIZE
	.align		4
.L_54:
        /*006c*/ 	.byte	0x04, 0x11
        /*006e*/ 	.short	(.L_56 - .L_55)
	.align		4
.L_55:
        /*0070*/ 	.word	index@(_ZN44_GLOBAL__N__b9816450_11_Randperm_cu_4012db6537randperm_handle_duplicate_keys_kernelIlN2at6native44_GLOBAL__N__b9816450_11_Randperm_cu_4012db6510OpaqueTypeILi1EEEEEvPT_PT0_S6_iNS1_15PhiloxCudaStateE)
        /*0074*/ 	.word	0x00000000


	//----- nvinfo : EIATTR_REGCOUNT
	.align		4
.L_56:
        /*0078*/ 	.byte	0x04, 0x2f
        /*007a*/ 	.short	(.L_58 - .L_57)
	.align		4
.L_57:
        /*007c*/ 	.word	index@(_ZN44_GLOBAL__N__b9816450_11_Randperm_cu_4012db6537randperm_handle_duplicate_keys_kernelIlN2at6native44_GLOBAL__N__b9816450_11_Randperm_cu_4012db6510OpaqueTypeILi4EEEEEvPT_PT0_S6_iNS1_15PhiloxCudaStateE)
        /*0080*/ 	.word	0x00000019


	//----- nvinfo : EIATTR_FRAME_SIZE
	.align		4
.L_58:
        /*0084*/ 	.byte	0x04, 0x11
        /*0086*/ 	.short	(.L_60 - .L_59)
	.align		4
.L_59:
        /*0088*/ 	.word	index@(_ZN44_GLOBAL__N__b9816450_11_Randperm_cu_4012db6537randperm_handle_duplicate_keys_kernelIlN2at6native44_GLOBAL__N__b9816450_11_Randperm_cu_4012db6510OpaqueTypeILi4EEEEEvPT_PT0_S6_iNS1_15PhiloxCudaStateE)
        /*008c*/ 	.word	0x00000000


	//----- nvinfo : EIATTR_REGCOUNT
	.align		4
.L_60:
        /*0090*/ 	.byte	0x04, 0x2f
        /*0092*/ 	.short	(.L_62 - .L_61)
	.align		4
.L_61:
        /*0094*/ 	.word	index@(_ZN44_GLOBAL__N__b9816450_11_Randperm_cu_4012db6537randperm_handle_duplicate_keys_kernelIlN2at6native44_GLOBAL__N__b9816450_11_Randperm_cu_4012db6510OpaqueTypeILi8EEEEEvPT_PT0_S6_iNS1_15PhiloxCudaStateE)
        /*0098*/ 	.word	0x0000001b


	//----- nvinfo : EIATTR_FRAME_SIZE
	.align		4
.L_62:
        /*009c*/ 	.byte	0x04, 0x11
        /*009e*/ 	.short	(.L_64 - .L_63)
	.align		4
.L_63:
        /*00a0*/ 	.word	index@(_ZN44_GLOBAL__N__b9816450_11_Randperm_cu_4012db6537randperm_handle_duplicate_keys_kernelIlN2at6native44_GLOBAL__N__b9816450_11_Randperm_cu_4012db6510OpaqueTypeILi8EEEEEvPT_PT0_S6_iNS1_15PhiloxCudaStateE)
        /*00a4*/ 	.word	0x00000000


	//----- nvinfo : EIATTR_REGCOUNT
	.align		4
.L_64:
        /*00a8*/ 	.byte	0x04, 0x2f
        /*00aa*/ 	.short	(.L_66 - .L_65)
	.align		4
.L_65:
        /*00ac*/ 	.word	index@(_ZN44_GLOBAL__N__b9816450_11_Randperm_cu_4012db6537randperm_handle_duplicate_keys_kernelIlN2at6native44_GLOBAL__N__b9816450_11_Randperm_cu_4012db6510OpaqueTypeILi2EEEEEvPT_PT0_S6_iNS1_15PhiloxCudaStateE)
        /*00b0*/ 	.word	0x00000019


	//----- nvinfo : EIATTR_FRAME_SIZE
	.align		4
.L_66:
        /*00b4*/ 	.byte	0x04, 0x11
        /*00b6*/ 	.short	(.L_68 - .L_67)
	.align		4
.L_67:
        /*00b8*/ 	.word	index@(_ZN44_GLOBAL__N__b9816450_11_Randperm_cu_4012db6537randperm_handle_duplicate_keys_kernelIlN2at6native44_GLOBAL__N__b9816450_11_Randperm_cu_4012db6510OpaqueTypeILi2EEEEEvPT_PT0_S6_iNS1_15PhiloxCudaStateE)
        /*00bc*/ 	.word	0x00000000


	//----- nvinfo : EIATTR_MIN_STACK_SIZE
	.align		4
.L_68:
        /*00c0*/ 	.byte	0x04, 0x12
        /*00c2*/ 	.short	(.L_70 - .L_69)
	.align		4
.L_69:
        /*00c4*/ 	.word	index@(_ZN44_GLOBAL__N__b9816450_11_Randperm_cu_4012db6537randperm_handle_duplicate_keys_kernelIlN2at6native44_GLOBAL__N__b9816450_11_Randperm_cu_4012db6510OpaqueTypeILi2EEEEEvPT_PT0_S6_iNS1_15PhiloxCudaStateE)
        /*00c8*/ 	.word	0x00000000


	//----- nvinfo : EIATTR_MIN_STACK_SIZE
	.align		4
.L_70:
        /*00cc*/ 	.byte	0x04, 0x12
        /*00ce*/ 	.short	(.L_72 - .L_71)
	.align		4
.L_71:
        /*00d0*/ 	.word	index@(_ZN44_GLOBAL__N__b9816450_11_Randperm_cu_4012db6537randperm_handle_duplicate_keys_kernelIlN2at6native44_GLOBAL__N__b9816450_11_Randperm_cu_4012db6510OpaqueTypeILi8EEEEEvPT_PT0_S6_iNS1_15PhiloxCudaStateE)
        /*00d4*/ 	.word	0x00000000


	//----- nvinfo : EIATTR_MIN_STACK_SIZE
	.align		4
.L_72:
        /*00d8*/ 	.byte	0x04, 0x12
        /*00da*/ 	.short	(.L_74 - .L_73)
	.align		4
.L_73:
        /*00dc*/ 	.word	index@(_ZN44_GLOBAL__N__b9816450_11_Randperm_cu_4012db6537randperm_handle_duplicate_keys_kernelIlN2at6native44_GLOBAL__N__b9816450_11_Randperm_cu_4012db6510OpaqueTypeILi4EEEEEvPT_PT0_S6_iNS1_15PhiloxCudaStateE)
        /*00e0*/ 	.word	0x00000000


	//----- nvinfo : EIATTR_MIN_STACK_SIZE
	.align		4
.L_74:
        /*00e4*/ 	.byte	0x04, 0x12
        /*00e6*/ 	.short	(.L_76 - .L_75)
	.align		4
.L_75:
        /*00e8*/ 	.word	index@(_ZN44_GLOBAL__N__b9816450_11_Randperm_cu_4012db6537randperm_handle_duplicate_keys_kernelIlN2at6native44_GLOBAL__N__b9816450_11_Randperm_cu_4012db6510OpaqueTypeILi1EEEEEvPT_PT0_S6_iNS1_15PhiloxCudaStateE)
        /*00ec*/ 	.word	0x00000000


	//----- nvinfo : EIATTR_MIN_STACK_SIZE
	.align		4
.L_76:
        /*00f0*/ 	.byte	0x04, 0x12
        /*00f2*/ 	.short	(.L_78 - .L_77)
	.align		4
.L_77:
        /*00f4*/ 	.word	index@(_ZN44_GLOBAL__N__b9816450_11_Randperm_cu_4012db6537randperm_handle_duplicate_keys_kernelIiN2at6native44_GLOBAL__N__b9816450_11_Randperm_cu_4012db6510OpaqueTypeILi2EEEEEvPT_PT0_S6_iNS1_15PhiloxCudaStateE)
        /*00f8*/ 	.word	0x00000000


	//----- nvinfo : EIATTR_MIN_STACK_SIZE
	.align		4
.L_78:
        /*00fc*/ 	.byte	0x04, 0x12
        /*00fe*/ 	.short	(.L_80 - .L_79)
	.align		4
.L_79:
        /*0100*/ 	.word	index@(_ZN44_GLOBAL__N__b9816450_11_Randperm_cu_4012db6537randperm_handle_duplicate_keys_kernelIiN2at6native44_GLOBAL__N__b9816450_11_Randperm_cu_4012db6510OpaqueTypeILi8EEEEEvPT_PT0_S6_iNS1_15PhiloxCudaStateE)
        /*0104*/ 	.word	0x00000000


	//----- nvinfo : EIATTR_MIN_STACK_SIZE
	.align		4
.L_80:
        /*0108*/ 	.byte	0x04, 0x12
        /*010a*/ 	.short	(.L_82 - .L_81)
	.align		4
.L_81:
        /*010c*/ 	.word	index@(_ZN44_GLOBAL__N__b9816450_11_Randperm_cu_4012db6537randperm_handle_duplicate_keys_kernelIiN2at6native44_GLOBAL__N__b9816450_11_Randperm_cu_4012db6510OpaqueTypeILi4EEEEEvPT_PT0_S6_iNS1_15PhiloxCudaStateE)
        /*0110*/ 	.word	0x00000000


	//----- nvinfo : EIATTR_MIN_STACK_SIZE
	.align		4
.L_82:
        /*0114*/ 	.byte	0x04, 0x12
        /*0116*/ 	.short	(.L_84 - .L_83)
	.align		4
.L_83:
        /*0118*/ 	.word	index@(_ZN44_GLOBAL__N__b9816450_11_Randperm_cu_4012db6537randperm_handle_duplicate_keys_kernelIiN2at6native44_GLOBAL__N__b9816450_11_Randperm_cu_4012db6510OpaqueTypeILi1EEEEEvPT_PT0_S6_iNS1_15PhiloxCudaStateE)
        /*011c*/ 	.word	0x00000000
.L_84:


//--------------------- .nv.compat                --------------------------
	.section	.nv.compat,"",@"SHT_CUDA_COMPAT_INFO"
	.align	4
        /*0000*/ 	.byte	0x02, 0x09, 0x01, 0x00, 0x02, 0x02, 0x01, 0x00, 0x02, 0x05, 0x05, 0x00, 0x03, 0x07, 0x01, 0x01
        /*0010*/ 	.byte	0x02, 0x03, 0x00, 0x00, 0x02, 0x06, 0x01, 0x00, 0x04, 0x0b, 0x08, 0x00, 0x00, 0x00, 0x00, 0x00
        /*0020*/ 	.byte	0x00, 0x00, 0x00, 0x00


//--------------------- .nv.info._ZN44_GLOBAL__N__b9816450_11_Randperm_cu_4012db6537randperm_handle_duplicate_keys_kernelIlN2at6native44_GLOBAL__N__b9816450_11_Randperm_cu_4012db6510OpaqueTypeILi2EEEEEvPT_PT0_S6_iNS1_15PhiloxCudaStateE --------------------------
	.section	.nv.info._ZN44_GLOBAL__N__b9816450_11_Randperm_cu_4012db6537randperm_handle_duplicate_keys_kernelIlN2at6native44_GLOBAL__N__b9816450_11_Randperm_cu_4012db6510OpaqueTypeILi2EEEEEvPT_PT0_S6_iNS1_15PhiloxCudaStateE,"",@"SHT_CUDA_INFO"
	.sectionflags	@""
	.align	4


	//----- nvinfo : EIATTR_CUDA_API_VERSION
	.align		4
        /*0000*/ 	.byte	0x04, 0x37
        /*0002*/ 	.short	(.L_86 - .L_85)
.L_85:
        /*0004*/ 	.word	0x00000082


	//----- nvinfo : EIATTR_KPARAM_INFO
	.align		4
.L_86:
        /*0008*/ 	.byte	0x04, 0x17
        /*000a*/ 	.short	(.L_88 - .L_87)
.L_87:
        /*000c*/ 	.word	0x00000000
        /*0010*/ 	.short	0x0004
        /*0012*/ 	.short	0x0020
        /*0014*/ 	.byte	0x00, 0xf0, 0x61, 0x00


	//----- nvinfo : EIATTR_KPARAM_INFO
	.align		4
.L_88:
        /*0018*/ 	.byte	0x04, 0x17
        /*001a*/ 	.short	(.L_90 - .L_89)
.L_89:
        /*001c*/ 	.word	0x00000000
        /*0020*/ 	.short	0x0003
        /*0022*/ 	.short	0x0018
        /*0024*/ 	.byte	0x00, 0xf0, 0x11, 0x00


	//----- nvinfo : EIATTR_KPARAM_INFO
	.align		4
.L_90:
        /*0028*/ 	.byte	0x04, 0x17
        /*002a*/ 	.short	(.L_92 - .L_91)
.L_91:
        /*002c*/ 	.word	0x00000000
        /*0030*/ 	.short	0x0002
        /*0032*/ 	.short	0x0010
        /*0034*/ 	.byte	0x00, 0xf0, 0x21, 0x00


	//----- nvinfo : EIATTR_KPARAM_INFO
	.align		4
.L_92:
        /*0038*/ 	.byte	0x04, 0x17
        /*003a*/ 	.short	(.L_94 - .L_93)
.L_93:
        /*003c*/ 	.word	0x00000000
        /*0040*/ 	.short	0x0001
        /*0042*/ 	.short	0x0008
        /*0044*/ 	.byte	0x00, 0xf0, 0x21, 0x00


	//----- nvinfo : EIATTR_KPARAM_INFO
	.align		4
.L_94:
        /*0048*/ 	.byte	0x04, 0x17
        /*004a*/ 	.short	(.L_96 - .L_95)
.L_95:
        /*004c*/ 	.word	0x00000000
        /*0050*/ 	.short	0x0000
        /*0052*/ 	.short	0x0000
        /*0054*/ 	.byte	0x00, 0xf0, 0x21, 0x00


	//----- nvinfo : EIATTR_SPARSE_MMA_MASK
	.align		4
.L_96:
        /*0058*/ 	.byte	0x03, 0x50
        /*005a*/ 	.short	0x0000


	//----- nvinfo : EIATTR_MAXREG_COUNT
	.align		4
        /*005c*/ 	.byte	0x03, 0x1b
        /*005e*/ 	.short	0x00ff


	//----- nvinfo : EIATTR_MERCURY_ISA_VERSION
	.align		4
        /*0060*/ 	.byte	0x03, 0x5f
        /*0062*/ 	.short	0x0101


	//----- nvinfo : EIATTR_EXIT_INSTR_OFFSETS
	.align		4
        /*0064*/ 	.byte	0x04, 0x1c
        /*0066*/ 	.short	(.L_98 - .L_97)


	//   ....[0]....
.L_97:
        /*0068*/ 	.word	0x000000c0


	//   ....[1]....
        /*006c*/ 	.word	0x00000160


	//   ....[2]....
        /*0070*/ 	.word	0x000001e0


	//   ....[3]....
        /*0074*/ 	.word	0x000004c0


	//   ....[4]....
        /*0078*/ 	.word	0x00001110


	//----- nvinfo : EIATTR_CRS_STACK_SIZE
	.align		4
.L_98:
        /*007c*/ 	.byte	0x04, 0x1e
        /*007e*/ 	.short	(.L_100 - .L_99)
.L_99:
        /*0080*/ 	.word	0x00000000


	//----- nvinfo : EIATTR_CBANK_PARAM_SIZE
	.align		4
.L_100:
        /*0084*/ 	.byte	0x03, 0x19
        /*0086*/ 	.short	0x0038


	//----- nvinfo : EIATTR_PARAM_CBANK
	.align		4
        /*0088*/ 	.byte	0x04, 0x0a
        /*008a*/ 	.short	(.L_102 - .L_101)
	.align		4
.L_101:
        /*008c*/ 	.word	index@(.nv.constant0._ZN44_GLOBAL__N__b9816450_11_Randperm_cu_4012db6537randperm_handle_duplicate_keys_kernelIlN2at6native44_GLOBAL__N__b9816450_11_Randperm_cu_4012db6510OpaqueTypeILi2EEEEEvPT_PT0_S6_iNS1_15PhiloxCudaStateE)
        /*0090*/ 	.short	0x0210
        /*0092*/ 	.short	0x0038


	//----- nvinfo : EIATTR_SW_WAR
	.align		4
.L_102:
        /*0094*/ 	.byte	0x04, 0x36
        /*0096*/ 	.short	(.L_104 - .L_103)
.L_103:
        /*0098*/ 	.word	0x00000008
.L_104:


//--------------------- .nv.info._ZN44_GLOBAL__N__b9816450_11_Randperm_cu_4012db6537randperm_handle_duplicate_keys_kernelIlN2at6native44_GLOBAL__N__b9816450_11_Randperm_cu_4012db6510OpaqueTypeILi8EEEEEvPT_PT0_S6_iNS1_15PhiloxCudaStateE --------------------------
	.section	.nv.info._ZN44_GLOBAL__N__b9816450_11_Randperm_cu_4012db6537randperm_handle_duplicate_keys_kernelIlN2at6native44_GLOBAL__N__b9816450_11_Randperm_cu_4012db6510OpaqueTypeILi8EEEEEvPT_PT0_S6_iNS1_15PhiloxCudaStateE,"",@"SHT_CUDA_INFO"
	.sectionflags	@""
	.align	4


	//----- nvinfo : EIATTR_CUDA_API_VERSION
	.align		4
        /*0000*/ 	.byte	0x04, 0x37
        /*0002*/ 	.short	(.L_106 - .L_105)
.L_105:
        /*0004*/ 	.word	0x00000082


	//----- nvinfo : EIATTR_KPARAM_INFO
	.align		4
.L_106:
        /*0008*/ 	.byte	0x04, 0x17
        /*000a*/ 	.short	(.L_108 - .L_107)
.L_107:
        /*000c*/ 	.word	0x00000000
        /*0010*/ 	.short	0x0004
        /*0012*/ 	.short	0x0020
        /*0014*/ 	.byte	0x00, 0xf0, 0x61, 0x00


	//----- nvinfo : EIATTR_KPARAM_INFO
	.align		4
.L_108:
        /*0018*/ 	.byte	0x04, 0x17
        /*001a*/ 	.short	(.L_110 - .L_109)
.L_109:
        /*001c*/ 	.word	0x00000000
        /*0020*/ 	.short	0x0003
        /*0022*/ 	.short	0x0018
        /*0024*/ 	.byte	0x00, 0xf0, 0x11, 0x00


	//----- nvinfo : EIATTR_KPARAM_INFO
	.align		4
.L_110:
        /*0028*/ 	.byte	0x04, 0x17
        /*002a*/ 	.short	(.L_112 - .L_111)
.L_111:
        /*002c*/ 	.word	0x00000000
        /*0030*/ 	.short	0x0002
        /*0032*/ 	.short	0x0010
        /*0034*/ 	.byte	0x00, 0xf0, 0x21, 0x00


	//----- nvinfo : EIATTR_KPARAM_INFO
	.align		4
.L_112:
        /*0038*/ 	.byte	0x04, 0x17
        /*003a*/ 	.short	(.L_114 - .L_113)
.L_113:
        /*003c*/ 	.word	0x00000000
        /*0040*/ 	.short	0x0001
        /*0042*/ 	.short	0x0008
        /*0044*/ 	.byte	0x00, 0xf0, 0x21, 0x00


	//----- nvinfo : EIATTR_KPARAM_INFO
	.align		4
.L_114:
        /*0048*/ 	.byte	0x04, 0x17
        /*004a*/ 	.short	(.L_116 - .L_115)
.L_115:
        /*004c*/ 	.word	0x00000000
        /*0050*/ 	.short	0x0000
        /*0052*/ 	.short	0x0000
        /*0054*/ 	.byte	0x00, 0xf0, 0x21, 0x00


	//----- nvinfo : EIATTR_SPARSE_MMA_MASK
	.align		4
.L_116:
        /*0058*/ 	.byte	0x03, 0x50
        /*005a*/ 	.short	0x0000


	//----- nvinfo : EIATTR_MAXREG_COUNT
	.align		4
        /*005c*/ 	.byte	0x03, 0x1b
        /*005e*/ 	.short	0x00ff


	//----- nvinfo : EIATTR_MERCURY_ISA_VERSION
	.align		4
        /*0060*/ 	.byte	0x03, 0x5f
        /*0062*/ 	.short	0x0101


	//----- nvinfo : EIATTR_EXIT_INSTR_OFFSETS
	.align		4
        /*0064*/ 	.byte	0x04, 0x1c
        /*0066*/ 	.short	(.L_118 - .L_117)


	//   ....[0]....
.L_117:
        /*0068*/ 	.word	0x000000c0


	//   ....[1]....
        /*006c*/ 	.word	0x00000160


	//   ....[2]....
        /*0070*/ 	.word	0x000001e0


	//   ....[3]....
        /*0074*/ 	.word	0x000004c0


	//   ....[4]....
        /*0078*/ 	.word	0x00001130


	//----- nvinfo : EIATTR_CRS_STACK_SIZE
	.align		4
.L_118:
        /*007c*/ 	.byte	0x04, 0x1e
        /*007e*/ 	.short	(.L_120 - .L_119)
.L_119:
        /*0080*/ 	.word	0x00000000


	//----- nvinfo : EIATTR_CBANK_PARAM_SIZE
	.align		4
.L_120:
        /*0084*/ 	.byte	0x03, 0x19
        /*0086*/ 	.short	0x0038


	//----- nvinfo : EIATTR_PARAM_CBANK
	.align		4
        /*0088*/ 	.byte	0x04, 0x0a
        /*008a*/ 	.short	(.L_122 - .L_121)
	.align		4
.L_121:
        /*008c*/ 	.word	index@(.nv.constant0._ZN44_GLOBAL__N__b9816450_11_Randperm_cu_4012db6537randperm_handle_duplicate_keys_kernelIlN2at6native44_GLOBAL__N__b9816450_11_Randperm_cu_4012db6510OpaqueTypeILi8EEEEEvPT_PT0_S6_iNS1_15PhiloxCudaStateE)
        /*0090*/ 	.short	0x0210
        /*0092*/ 	.short	0x0038


	//----- nvinfo : EIATTR_SW_WAR
	.align		4
.L_122:
        /*0094*/ 	.byte	0x04, 0x36
        /*0096*/ 	.short	(.L_124 - .L_123)
.L_123:
        /*0098*/ 	.word	0x00000008
.L_124:


//--------------------- .nv.info._ZN44_GLOBAL__N__b9816450_11_Randperm_cu_4012db6537randperm_handle_duplicate_keys_kernelIlN2at6native44_GLOBAL__N__b9816450_11_Randperm_cu_4012db6510OpaqueTypeILi4EEEEEvPT_PT0_S6_iNS1_15PhiloxCudaStateE --------------------------
	.section	.nv.info._ZN44_GLOBAL__N__b9816450_11_Randperm_cu_4012db6537randperm_handle_duplicate_keys_kernelIlN2at6native44_GLOBAL__N__b9816450_11_Randperm_cu_4012db6510OpaqueTypeILi4EEEEEvPT_PT0_S6_iNS1_15PhiloxCudaStateE,"",@"SHT_CUDA_INFO"
	.sectionflags	@""
	.align	4


	//----- nvinfo : EIATTR_CUDA_API_VERSION
	.align		4
        /*0000*/ 	.byte	0x04, 0x37
        /*0002*/ 	.short	(.L_126 - .L_125)
.L_125:
        /*0004*/ 	.word	0x00000082


	//----- nvinfo : EIATTR_KPARAM_INFO
	.align		4
.L_126:
        /*0008*/ 	.byte	0x04, 0x17
        /*000a*/ 	.short	(.L_128 - .L_127)
.L_127:
        /*000c*/ 	.word	0x00000000
        /*0010*/ 	.short	0x0004
        /*0012*/ 	.short	0x0020
        /*0014*/ 	.byte	0x00, 0xf0, 0x61, 0x00


	//----- nvinfo : EIATTR_KPARAM_INFO
	.align		4
.L_128:
        /*0018*/ 	.byte	0x04, 0x17
        /*001a*/ 	.short	(.L_130 - .L_129)
.L_129:
        /*001c*/ 	.word	0x00000000
        /*0020*/ 	.short	0x0003
        /*0022*/ 	.short	0x0018
        /*0024*/ 	.byte	0x00, 0xf0, 0x11, 0x00


	//----- nvinfo : EIATTR_KPARAM_INFO
	.align		4
.L_130:
        /*0028*/ 	.byte	0x04, 0x17
        /*002a*/ 	.short	(.L_132 - .L_131)
.L_131:
        /*002c*/ 	.word	0x00000000
        /*0030*/ 	.short	0x0002
        /*0032*/ 	.short	0x0010
        /*0034*/ 	.byte	0x00, 0xf0, 0x21, 0x00


	//----- nvinfo : EIATTR_KPARAM_INFO
	.align		4
.L_132:
        /*0038*/ 	.byte	0x04, 0x17
        /*003a*/ 	.short	(.L_134 - .L_133)
.L_133:
        /*003c*/ 	.word	0x00000000
        /*0040*/ 	.short	0x0001
        /*0042*/ 	.short	0x0008
        /*0044*/ 	.byte	0x00, 0xf0, 0x21, 0x00


	//----- nvinfo : EIATTR_KPARAM_INFO
	.align		4
.L_134:
        /*0048*/ 	.byte	0x04, 0x17
        /*004a*/ 	.short	(.L_136 - .L_135)
.L_135:
        /*004c*/ 	.word	0x00000000
        /*0050*/ 	.short	0x0000
        /*0052*/ 	.short	0x0000
        /*0054*/ 	.byte	0x00, 0xf0, 0x21, 0x00


	//----- nvinfo : EIATTR_SPARSE_MMA_MASK
	.align		4
.L_136:
        /*0058*/ 	.byte	0x03, 0x50
        /*005a*/ 	.short	0x0000


	//----- nvinfo : EIATTR_MAXREG_COUNT
	.align		4
        /*005c*/ 	.byte	0x03, 0x1b
        /*005e*/ 	.short	0x00ff


	//----- nvinfo : EIATTR_MERCURY_ISA_VERSION
	.align		4
        /*0060*/ 	.byte	0x03, 0x5f
        /*0062*/ 	.short	0x0101


	//----- nvinfo : EIATTR_EXIT_INSTR_OFFSETS
	.align		4
        /*0064*/ 	.byte	0x04, 0x1c
        /*0066*/ 	.short	(.L_138 - .L_137)


	//   ....[0]....
.L_137:
        /*0068*/ 	.word	0x000000c0


	//   ....[1]....
        /*006c*/ 	.word	0x00000160


	//   ....[2]....
        /*0070*/ 	.word	0x000001e0


	//   ....[3]....
        /*0074*/ 	.word	0x000004c0


	//   ....[4]....
        /*0078*/ 	.word	0x000010f0


	//----- nvinfo : EIATTR_CRS_STACK_SIZE
	.align		4
.L_138:
        /*007c*/ 	.byte	0x04, 0x1e
        /*007e*/ 	.short	(.L_140 - .L_139)
.L_139:
        /*0080*/ 	.word	0x00000000


	//----- nvinfo : EIATTR_CBANK_PARAM_SIZE
	.align		4
.L_140:
        /*0084*/ 	.byte	0x03, 0x19
        /*0086*/ 	.short	0x0038


	//----- nvinfo : EIATTR_PARAM_CBANK
	.align		4
        /*0088*/ 	.byte	0x04, 0x0a
        /*008a*/ 	.short	(.L_142 - .L_141)
	.align		4
.L_141:
        /*008c*/ 	.word	index@(.nv.constant0._ZN44_GLOBAL__N__b9816450_11_Randperm_cu_4012db6537randperm_handle_duplicate_keys_kernelIlN2at6native44_GLOBAL__N__b9816450_11_Randperm_cu_4012db6510OpaqueTypeILi4EEEEEvPT_PT0_S6_iNS1_15PhiloxCudaStateE)
        /*0090*/ 	.short	0x0210
        /*0092*/ 	.short	0x0038


	//----- nvinfo : EIATTR_SW_WAR
	.align		4
.L_142:
        /*0094*/ 	.byte	0x04, 0x36
        /*0096*/ 	.short	(.L_144 - .L_143)
.L_143:
        /*0098*/ 	.word	0x00000008
.L_144:


//--------------------- .nv.info._ZN44_GLOBAL__N__b9816450_11_Randperm_cu_4012db6537randperm_handle_duplicate_keys_kernelIlN2at6native44_GLOBAL__N__b9816450_11_Randperm_cu_4012db6510OpaqueTypeILi1EEEEEvPT_PT0_S6_iNS1_15PhiloxCudaStateE --------------------------
	.section	.nv.info._ZN44_GLOBAL__N__b9816450_11_Randperm_cu_4012db6537randperm_handle_duplicate_keys_kernelIlN2at6native44_GLOBAL__N__b9816450_11_Randperm_cu_4012db6510OpaqueTypeILi1EEEEEvPT_PT0_S6_iNS1_15PhiloxCudaStateE,"",@"SHT_CUDA_INFO"
	.sectionflags	@""
	.align	4


	//----- nvinfo : EIATTR_CUDA_API_VERSION
	.align		4
        /*0000*/ 	.byte	0x04, 0x37
        /*0002*/ 	.short	(.L_146 - .L_145)
.L_145:
        /*0004*/ 	.word	0x00000082


	//----- nvinfo : EIATTR_KPARAM_INFO
	.align		4
.L_146:
        /*0008*/ 	.byte	0x04, 0x17
        /*000a*/ 	.short	(.L_148 - .L_147)
.L_147:
        /*000c*/ 	.word	0x00000000
        /*0010*/ 	.short	0x0004
        /*0012*/ 	.short	0x0020
        /*0014*/ 	.byte	0x00, 0xf0, 0x61, 0x00


	//----- nvinfo : EIATTR_KPARAM_INFO
	.align		4
.L_148:
        /*0018*/ 	.byte	0x04, 0x17
        /*001a*/ 	.short	(.L_150 - .L_149)
.L_149:
        /*001c*/ 	.word	0x00000000
        /*0020*/ 	.short	0x0003
        /*0022*/ 	.short	0x0018
        /*0024*/ 	.byte	0x00, 0xf0, 0x11, 0x00


	//----- nvinfo : EIATTR_KPARAM_INFO
	.align		4
.L_150:
        /*0028*/ 	.byte	0x04, 0x17
        /*002a*/ 	.short	(.L_152 - .L_151)
.L_151:
        /*002c*/ 	.word	0x00000000
        /*0030*/ 	.short	0x0002
        /*0032*/ 	.short	0x0010
        /*0034*/ 	.byte	0x00, 0xf0, 0x21, 0x00


	//----- nvinfo : EIATTR_KPARAM_INFO
	.align		4
.L_152:
        /*0038*/ 	.byte	0x04, 0x17
        /*003a*/ 	.short	(.L_154 - .L_153)
.L_153:
        /*003c*/ 	.word	0x00000000
        /*0040*/ 	.short	0x0001
        /*0042*/ 	.short	0x0008
        /*0044*/ 	.byte	0x00, 0xf0, 0x21, 0x00


	//----- nvinfo : EIATTR_KPARAM_INFO
	.align		4
.L_154:
        /*0048*/ 	.byte	0x04, 0x17
        /*004a*/ 	.short	(.L_156 - .L_155)
.L_155:
        /*004c*/ 	.word	0x00000000
        /*0050*/ 	.short	0x0000
        /*0052*/ 	.short	0x0000
        /*0054*/ 	.byte	0x00, 0xf0, 0x21, 0x00


	//----- nvinfo : EIATTR_SPARSE_MMA_MASK
	.align		4
.L_156:
        /*0058*/ 	.byte	0x03, 0x50
        /*005a*/ 	.short	0x0000


	//----- nvinfo : EIATTR_MAXREG_COUNT
	.align		4
        /*005c*/ 	.byte	0x03, 0x1b
        /*005e*/ 	.short	0x00ff


	//----- nvinfo : EIATTR_MERCURY_ISA_VERSION
	.align		4
        /*0060*/ 	.byte	0x03, 0x5f
        /*0062*/ 	.short	0x0101


	//----- nvinfo : EIATTR_EXIT_INSTR_OFFSETS
	.align		4
        /*0064*/ 	.byte	0x04, 0x1c
        /*0066*/ 	.short	(.L_158 - .L_157)


	//   ....[0]....
.L_157:
        /*0068*/ 	.word	0x000000c0


	//   ....[1]....
        /*006c*/ 	.word	0x00000160


	//   ....[2]....
        /*0070*/ 	.word	0x000001e0


	//   ....[3]....
        /*0074*/ 	.word	0x000004c0


	//   ....[4]....
        /*0078*/ 	.word	0x000010d0


	//----- nvinfo : EIATTR_CRS_STACK_SIZE
	.align		4
.L_158:
        /*007c*/ 	.byte	0x04, 0x1e
        /*007e*/ 	.short	(.L_160 - .L_159)
.L_159:
        /*0080*/ 	.word	0x00000000


	//----- nvinfo : EIATTR_CBANK_PARAM_SIZE
	.align		4
.L_160:
        /*0084*/ 	.byte	0x03, 0x19
        /*0086*/ 	.short	0x0038


	//----- nvinfo : EIATTR_PARAM_CBANK
	.align		4
        /*0088*/ 	.byte	0x04, 0x0a
        /*008a*/ 	.short	(.L_162 - .L_161)
	.align		4
.L_161:
        /*008c*/ 	.word	index@(.nv.constant0._ZN44_GLOBAL__N__b9816450_11_Randperm_cu_4012db6537randperm_handle_duplicate_keys_kernelIlN2at6native44_GLOBAL__N__b9816450_11_Randperm_cu_4012db6510OpaqueTypeILi1EEEEEvPT_PT0_S6_iNS1_15PhiloxCudaStateE)
        /*0090*/ 	.short	0x0210
        /*0092*/ 	.short	0x0038


	//----- nvinfo : EIATTR_SW_WAR
	.align		4
.L_162:
        /*0094*/ 	.byte	0x04, 0x36
        /*0096*/ 	.short	(.L_164 - .L_163)
.L_163:
        /*0098*/ 	.word	0x00000008
.L_164:


//--------------------- .nv.info._ZN44_GLOBAL__N__b9816450_11_Randperm_cu_4012db6537randperm_handle_duplicate_keys_kernelIiN2at6native44_GLOBAL__N__b9816450_11_Randperm_cu_4012db6510OpaqueTypeILi2EEEEEvPT_PT0_S6_iNS1_15PhiloxCudaStateE --------------------------
	.section	.nv.info._ZN44_GLOBAL__N__b9816450_11_Randperm_cu_4012db6537randperm_handle_duplicate_keys_kernelIiN2at6native44_GLOBAL__N__b9816450_11_Randperm_cu_4012db6510OpaqueTypeILi2EEEEEvPT_PT0_S6_iNS1_15PhiloxCudaStateE,"",@"SHT_CUDA_INFO"
	.sectionflags	@""
	.align	4


	//----- nvinfo : EIATTR_CUDA_API_VERSION
	.align		4
        /*0000*/ 	.byte	0x04, 0x37
        /*0002*/ 	.short	(.L_166 - .L_165)
.L_165:
        /*0004*/ 	.word	0x00000082


	//----- nvinfo : EIATTR_KPARAM_INFO
	.align		4
.L_166:
        /*0008*/ 	.byte	0x04, 0x17
        /*000a*/ 	.short	(.L_168 - .L_167)
.L_167:
        /*000c*/ 	.word	0x00000000
        /*0010*/ 	.short	0x0004
        /*0012*/ 	.short	0x0018
        /*0014*/ 	.byte	0x00, 0xf0, 0x61, 0x00


	//----- nvinfo : EIATTR_KPARAM_INFO
	.align		4
.L_168:
        /*0018*/ 	.byte	0x04, 0x17
        /*001a*/ 	.short	(.L_170 - .L_169)
.L_169:
        /*001c*/ 	.word	0x00000000
        /*0020*/ 	.short	0x0003
        /*0022*/ 	.short	0x0014
        /*0024*/ 	.byte	0x00, 0xf0, 0x11, 0x00


	//----- nvinfo : EIATTR_KPARAM_INFO
	.align		4
.L_170:
        /*0028*/ 	.byte	0x04, 0x17
        /*002a*/ 	.short	(.L_172 - .L_171)
.L_171:
        /*002c*/ 	.word	0x00000000
        /*0030*/ 	.short	0x0002
        /*0032*/ 	.short	0x0010
        /*0034*/ 	.byte	0x00, 0xf0, 0x11, 0x00


	//----- nvinfo : EIATTR_KPARAM_INFO
	.align		4
.L_172:
        /*0038*/ 	.byte	0x04, 0x17
        /*003a*/ 	.short	(.L_174 - .L_173)
.L_173:
        /*003c*/ 	.word	0x00000000
        /*0040*/ 	.short	0x0001
        /*0042*/ 	.short	0x0008
        /*0044*/ 	.byte	0x00, 0xf0, 0x21, 0x00


	//----- nvinfo : EIATTR_KPARAM_INFO
	.align		4
.L_174:
        /*0048*/ 	.byte	0x04, 0x17
        /*004a*/ 	.short	(.L_176 - .L_175)
.L_175:
        /*004c*/ 	.word	0x00000000
        /*0050*/ 	.short	0x0000
        /*0052*/ 	.short	0x0000
        /*0054*/ 	.byte	0x00, 0xf0, 0x21, 0x00


	//----- nvinfo : EIATTR_SPARSE_MMA_MASK
	.align		4
.L_176:
        /*0058*/ 	.byte	0x03, 0x50
        /*005a*/ 	.short	0x0000


	//----- nvinfo : EIATTR_MAXREG_COUNT
	.align		4
        /*005c*/ 	.byte	0x03, 0x1b
        /*005e*/ 	.short	0x00ff


	//----- nvinfo : EIATTR_MERCURY_ISA_VERSION
	.align		4
        /*0060*/ 	.byte	0x03, 0x5f
        /*0062*/ 	.short	0x0101


	//----- nvinfo : EIATTR_EXIT_INSTR_OFFSETS
	.align		4
        /*0064*/ 	.byte	0x04, 0x1c
        /*0066*/ 	.short	(.L_178 - .L_177)


	//   ....[0]....
.L_177:
        /*0068*/ 	.word	0x000000c0


	//   ....[1]....
        /*006c*/ 	.word	0x00000140


	//   ....[2]....
        /*0070*/ 	.word	0x000001a0


	//   ....[3]....
        /*0074*/ 	.word	0x00000460


	//   ....[4]....
        /*0078*/ 	.word	0x000010b0


	//----- nvinfo : EIATTR_CRS_STACK_SIZE
	.align		4
.L_178:
        /*007c*/ 	.byte	0x04, 0x1e
        /*007e*/ 	.short	(.L_180 - .L_179)
.L_179:
        /*0080*/ 	.word	0x00000000


	//----- nvinfo : EIATTR_CBANK_PARAM_SIZE
	.align		4
.L_180:
        /*0084*/ 	.byte	0x03, 0x19
        /*0086*/ 	.short	0x0030


	//----- nvinfo : EIATTR_PARAM_CBANK
	.align		4
        /*0088*/ 	.byte	0x04, 0x0a
        /*008a*/ 	.short	(.L_182 - .L_181)
	.align		4
.L_181:
        /*008c*/ 	.word	index@(.nv.constant0._ZN44_GLOBAL__N__b9816450_11_Randperm_cu_4012db6537randperm_handle_duplicate_keys_kernelIiN2at6native44_GLOBAL__N__b9816450_11_Randperm_cu_4012db6510OpaqueTypeILi2EEEEEvPT_PT0_S6_iNS1_15PhiloxCudaStateE)
        /*0090*/ 	.short	0x0210
        /*0092*/ 	.short	0x0030


	//----- nvinfo : EIATTR_SW_WAR
	.align		4
.L_182:
        /*0094*/ 	.byte	0x04, 0x36
        /*0096*/ 	.short	(.L_184 - .L_183)
.L_183:
        /*0098*/ 	.word	0x00000008
.L_184:


//--------------------- .nv.info._ZN44_GLOBAL__N__b9816450_11_Randperm_cu_4012db6537randperm_handle_duplicate_keys_kernelIiN2at6native44_GLOBAL__N__b9816450_11_Randperm_cu_4012db6510OpaqueTypeILi8EEEEEvPT_PT0_S6_iNS1_15PhiloxCudaStateE --------------------------
	.section	.nv.info._ZN44_GLOBAL__N__b9816450_11_Randperm_cu_4012db6537randperm_handle_duplicate_keys_kernelIiN2at6native44_GLOBAL__N__b9816450_11_Randperm_cu_4012db6510OpaqueTypeILi8EEEEEvPT_PT0_S6_iNS1_15PhiloxCudaStateE,"",@"SHT_CUDA_INFO"
	.sectionflags	@""
	.align	4


	//----- nvinfo : EIATTR_CUDA_API_VERSION
	.align		4
        /*0000*/ 	.byte	0x04, 0x37
        /*0002*/ 	.short	(.L_186 - .L_185)
.L_185:
        /*0004*/ 	.word	0x00000082


	//----- nvinfo : EIATTR_KPARAM_INFO
	.align		4
.L_186:
        /*0008*/ 	.byte	0x04, 0x17
        /*000a*/ 	.short	(.L_188 - .L_187)
.L_187:
        /*000c*/ 	.word	0x00000000
        /*0010*/ 	.short	0x0004
        /*0012*/ 	.short	0x0018
        /*0014*/ 	.byte	0x00, 0xf0, 0x61, 0x00


	//----- nvinfo : EIATTR_KPARAM_INFO
	.align		4
.L_188:
        /*0018*/ 	.byte	0x04, 0x17
        /*001a*/ 	.short	(.L_190 - .L_189)
.L_189:
        /*001c*/ 	.word	0x00000000
        /*0020*/ 	.short	0x0003
        /*0022*/ 	.short	0x0014
        /*0024*/ 	.byte	0x00, 0xf0, 0x11, 0x00


	//----- nvinfo : EIATTR_KPARAM_INFO
	.align		4
.L_190:
        /*0028*/ 	.byte	0x04, 0x17
        /*002a*/ 	.short	(.L_192 - .L_191)
.L_191:
        /*002c*/ 	.word	0x00000000
        /*0030*/ 	.short	0x0002
        /*0032*/ 	.short	0x0010
        /*0034*/ 	.byte	0x00, 0xf0, 0x11, 0x00


	//----- nvinfo : EIATTR_KPARAM_INFO
	.align		4
.L_192:
        /*0038*/ 	.byte	0x04, 0x17
        /*003a*/ 	.short	(.L_194 - .L_193)
.L_193:
        /*003c*/ 	.word	0x00000000
        /*0040*/ 	.short	0x0001
        /*0042*/ 	.short	0x0008
        /*0044*/ 	.byte	0x00, 0xf0, 0x21, 0x00


	//----- nvinfo : EIATTR_KPARAM_INFO
	.align		4
.L_194:
        /*0048*/ 	.byte	0x04, 0x17
        /*004a*/ 	.short	(.L_196 - .L_195)
.L_195:
        /*004c*/ 	.word	0x00000000
        /*0050*/ 	.short	0x0000
        /*0052*/ 	.short	0x0000
        /*0054*/ 	.byte	0x00, 0xf0, 0x21, 0x00


	//----- nvinfo : EIATTR_SPARSE_MMA_MASK
	.align		4
.L_196:
        /*0058*/ 	.byte	0x03, 0x50
        /*005a*/ 	.short	0x0000


	//----- nvinfo : EIATTR_MAXREG_COUNT
	.align		4
        /*005c*/ 	.byte	0x03, 0x1b
        /*005e*/ 	.short	0x00ff


	//----- nvinfo : EIATTR_MERCURY_ISA_VERSION
	.align		4
        /*0060*/ 	.byte	0x03, 0x5f
        /*0062*/ 	.short	0x0101


	//----- nvinfo : EIATTR_EXIT_INSTR_OFFSETS
	.align		4
        /*0064*/ 	.byte	0x04, 0x1c
        /*0066*/ 	.short	(.L_198 - .L_197)


	//   ....[0]....
.L_197:
        /*0068*/ 	.word	0x000000c0


	//   ....[1]....
        /*006c*/ 	.word	0x00000140


	//   ....[2]....
        /*0070*/ 	.word	0x000001a0


	//   ....[3]....
        /*0074*/ 	.word	0x00000460


	//   ....[4]....
        /*0078*/ 	.word	0x000010d0


	//----- nvinfo : EIATTR_CRS_STACK_SIZE
	.align		4
.L_198:
        /*007c*/ 	.byte	0x04, 0x1e
        /*007e*/ 	.short	(.L_200 - .L_199)
.L_199:
        /*0080*/ 	.word	0x00000000


	//----- nvinfo : EIATTR_CBANK_PARAM_SIZE
	.align		4
.L_200:
        /*0084*/ 	.byte	0x03, 0x19
        /*0086*/ 	.short	0x0030


	//----- nvinfo : EIATTR_PARAM_CBANK
	.align		4
        /*0088*/ 	.byte	0x04, 0x0a
        /*008a*/ 	.short	(.L_202 - .L_201)
	.align		4
.L_201:
        /*008c*/ 	.word	index@(.nv.constant0._ZN44_GLOBAL__N__b9816450_11_Randperm_cu_4012db6537randperm_handle_duplicate_keys_kernelIiN2at6native44_GLOBAL__N__b9816450_11_Randperm_cu_4012db6510OpaqueTypeILi8EEEEEvPT_PT0_S6_iNS1_15PhiloxCudaStateE)
        /*0090*/ 	.short	0x0210
        /*0092*/ 	.short	0x0030


	//----- nvinfo : EIATTR_SW_WAR
	.align		4
.L_202:
        /*0094*/ 	.byte	0x04, 0x36
        /*0096*/ 	.short	(.L_204 - .L_203)
.L_203:
        /*0098*/ 	.word	0x00000008
.L_204:


//--------------------- .nv.info._ZN44_GLOBAL__N__b9816450_11_Randperm_cu_4012db6537randperm_handle_duplicate_keys_kernelIiN2at6native44_GLOBAL__N__b9816450_11_Randperm_cu_4012db6510OpaqueTypeILi4EEEEEvPT_PT0_S6_iNS1_15PhiloxCudaStateE --------------------------
	.section	.nv.info._ZN44_GLOBAL__N__b9816450_11_Randperm_cu_4012db6537randperm_handle_duplicate_keys_kernelIiN2at6native44_GLOBAL__N__b9816450_11_Randperm_cu_4012db6510OpaqueTypeILi4EEEEEvPT_PT0_S6_iNS1_15PhiloxCudaStateE,"",@"SHT_CUDA_INFO"
	.sectionflags	@""
	.align	4


	//----- nvinfo : EIATTR_CUDA_API_VERSION
	.align		4
        /*0000*/ 	.byte	0x04, 0x37
        /*0002*/ 	.short	(.L_206 - .L_205)
.L_205:
        /*0004*/ 	.word	0x00000082


	//----- nvinfo : EIATTR_KPARAM_INFO
	.align		4
.L_206:
        /*0008*/ 	.byte	0x04, 0x17
        /*000a*/ 	.short	(.L_208 - .L_207)
.L_207:
        /*000c*/ 	.word	0x00000000
        /*0010*/ 	.short	0x0004
        /*0012*/ 	.short	0x0018
        /*0014*/ 	.byte	0x00, 0xf0, 0x61, 0x00


	//----- nvinfo : EIATTR_KPARAM_INFO
	.align		4
.L_208:
        /*0018*/ 	.byte	0x04, 0x17
        /*001a*/ 	.short	(.L_210 - .L_209)
.L_209:
        /*001c*/ 	.word	0x00000000
        /*0020*/ 	.short	0x0003
        /*0022*/ 	.short	0x0014
        /*0024*/ 	.byte	0x00, 0xf0, 0x11, 0x00


	//----- nvinfo : EIATTR_KPARAM_INFO
	.align		4
.L_210:
        /*0028*/ 	.byte	0x04, 0x17
        /*002a*/ 	.short	(.L_212 - .L_211)
.L_211:
        /*002c*/ 	.word	0x00000000
        /*0030*/ 	.short	0x0002
        /*0032*/ 	.short	0x0010
        /*0034*/ 	.byte	0x00, 0xf0, 0x11, 0x00


	//----- nvinfo : EIATTR_KPARAM_INFO
	.align		4
.L_212:
        /*0038*/ 	.byte	0x04, 0x17
        /*003a*/ 	.short	(.L_214 - .L_213)
.L_213:
        /*003c*/ 	.word	0x00000000
        /*0040*/ 	.short	0x0001
        /*0042*/ 	.short	0x0008
        /*0044*/ 	.byte	0x00, 0xf0, 0x21, 0x00


	//----- nvinfo : EIATTR_KPARAM_INFO
	.align		4
.L_214:
        /*0048*/ 	.byte	0x04, 0x17
        /*004a*/ 	.short	(.L_216 - .L_215)
.L_215:
        /*004c*/ 	.word	0x00000000
        /*0050*/ 	.short	0x0000
        /*0052*/ 	.short	0x0000
        /*0054*/ 	.byte	0x00, 0xf0, 0x21, 0x00


	//----- nvinfo : EIATTR_SPARSE_MMA_MASK
	.align		4
.L_216:
        /*0058*/ 	.byte	0x03, 0x50
        /*005a*/ 	.short	0x0000


	//----- nvinfo : EIATTR_MAXREG_COUNT
	.align		4
        /*005c*/ 	.byte	0x03, 0x1b
        /*005e*/ 	.short	0x00ff


	//----- nvinfo : EIATTR_MERCURY_ISA_VERSION
	.align		4
        /*0060*/ 	.byte	0x03, 0x5f
        /*0062*/ 	.short	0x0101


	//----- nvinfo : EIATTR_EXIT_INSTR_OFFSETS
	.align		4
        /*0064*/ 	.byte	0x04, 0x1c
        /*0066*/ 	.short	(.L_218 - .L_217)


	//   ....[0]....
.L_217:
        /*0068*/ 	.word	0x000000c0


	//   ....[1]....
        /*006c*/ 	.word	0x00000140


	//   ....[2]....
        /*0070*/ 	.word	0x000001a0


	//   ....[3]....
        /*0074*/ 	.word	0x00000460


	//   ....[4]....
        /*0078*/ 	.word	0x00001090


	//----- nvinfo : EIATTR_CRS_STACK_SIZE
	.align		4
.L_218:
        /*007c*/ 	.byte	0x04, 0x1e
        /*007e*/ 	.short	(.L_220 - .L_219)
.L_219:
        /*0080*/ 	.word	0x00000000


	//----- nvinfo : EIATTR_CBANK_PARAM_SIZE
	.align		4
.L_220:
        /*0084*/ 	.byte	0x03, 0x19
        /*0086*/ 	.short	0x0030


	//----- nvinfo : EIATTR_PARAM_CBANK
	.align		4
        /*0088*/ 	.byte	0x04, 0x0a
        /*008a*/ 	.short	(.L_222 - .L_221)
	.align		4
.L_221:
        /*008c*/ 	.word	index@(.nv.constant0._ZN44_GLOBAL__N__b9816450_11_Randperm_cu_4012db6537randperm_handle_duplicate_keys_kernelIiN2at6native44_GLOBAL__N__b9816450_11_Randperm_cu_4012db6510OpaqueTypeILi4EEEEEvPT_PT0_S6_iNS1_15PhiloxCudaStateE)
        /*0090*/ 	.short	0x0210
        /*0092*/ 	.short	0x0030


	//----- nvinfo : EIATTR_SW_WAR
	.align		4
.L_222:
        /*0094*/ 	.byte	0x04, 0x36
        /*0096*/ 	.short	(.L_224 - .L_223)
.L_223:
        /*0098*/ 	.word	0x00000008
.L_224:


//--------------------- .nv.info._ZN44_GLOBAL__N__b9816450_11_Randperm_cu_4012db6537randperm_handle_duplicate_keys_kernelIiN2at6native44_GLOBAL__N__b9816450_11_Randperm_cu_4012db6510OpaqueTypeILi1EEEEEvPT_PT0_S6_iNS1_15PhiloxCudaStateE --------------------------
	.section	.nv.info._ZN44_GLOBAL__N__b9816450_11_Randperm_cu_4012db6537randperm_handle_duplicate_keys_kernelIiN2at6native44_GLOBAL__N__b9816450_11_Randperm_cu_4012db6510OpaqueTypeILi1EEEEEvPT_PT0_S6_iNS1_15PhiloxCudaStateE,"",@"SHT_CUDA_INFO"
	.sectionflags	@""
	.align	4


	//----- nvinfo : EIATTR_CUDA_API_VERSION
	.align		4
        /*0000*/ 	.byte	0x04, 0x37
        /*0002*/ 	.short	(.L_226 - .L_225)
.L_225:
        /*0004*/ 	.word	0x00000082


	//----- nvinfo : EIATTR_KPARAM_INFO
	.align		4
.L_226:
        /*0008*/ 	.byte	0x04, 0x17
        /*000a*/ 	.short	(.L_228 - .L_227)
.L_227:
        /*000c*/ 	.word	0x00000000
        /*0010*/ 	.short	0x0004
        /*0012*/ 	.short	0x0018
        /*0014*/ 	.byte	0x00, 0xf0, 0x61, 0x00


	//----- nvinfo : EIATTR_KPARAM_INFO
	.align		4
.L_228:
        /*0018*/ 	.byte	0x04, 0x17
        /*001a*/ 	.short	(.L_230 - .L_229)
.L_229:
        /*001c*/ 	.word	0x00000000
        /*0020*/ 	.short	0x0003
        /*0022*/ 	.short	0x0014
        /*0024*/ 	.byte	0x00, 0xf0, 0x11, 0x00


	//----- nvinfo : EIATTR_KPARAM_INFO
	.align		4
.L_230:
        /*0028*/ 	.byte	0x04, 0x17
        /*002a*/ 	.short	(.L_232 - .L_231)
.L_231:
        /*002c*/ 	.word	0x00000000
        /*0030*/ 	.short	0x0002
        /*0032*/ 	.short	0x0010
        /*0034*/ 	.byte	0x00, 0xf0, 0x11, 0x00


	//----- nvinfo : EIATTR_KPARAM_INFO
	.align		4
.L_232:
        /*0038*/ 	.byte	0x04, 0x17
        /*003a*/ 	.short	(.L_234 - .L_233)
.L_233:
        /*003c*/ 	.word	0x00000000
        /*0040*/ 	.short	0x0001
        /*0042*/ 	.short	0x0008
        /*0044*/ 	.byte	0x00, 0xf0, 0x21, 0x00


	//----- nvinfo : EIATTR_KPARAM_INFO
	.align		4
.L_234:
        /*0048*/ 	.byte	0x04, 0x17
        /*004a*/ 	.short	(.L_236 - .L_235)
.L_235:
        /*004c*/ 	.word	0x00000000
        /*0050*/ 	.short	0x0000
        /*0052*/ 	.short	0x0000
        /*0054*/ 	.byte	0x00, 0xf0, 0x21, 0x00


	//----- nvinfo : EIATTR_SPARSE_MMA_MASK
	.align		4
.L_236:
        /*0058*/ 	.byte	0x03, 0x50
        /*005a*/ 	.short	0x0000


	//----- nvinfo : EIATTR_MAXREG_COUNT
	.align		4
        /*005c*/ 	.byte	0x03, 0x1b
        /*005e*/ 	.short	0x00ff


	//----- nvinfo : EIATTR_MERCURY_ISA_VERSION
	.align		4
        /*0060*/ 	.byte	0x03, 0x5f
        /*0062*/ 	.short	0x0101


	//----- nvinfo : EIATTR_EXIT_INSTR_OFFSETS
	.align		4
        /*0064*/ 	.byte	0x04, 0x1c
        /*0066*/ 	.short	(.L_238 - .L_237)


	//   ....[0]....
.L_237:
        /*0068*/ 	.word	0x000000c0


	//   ....[1]....
        /*006c*/ 	.word	0x00000140


	//   ....[2]....
        /*0070*/ 	.word	0x000001a0


	//   ....[3]....
        /*0074*/ 	.word	0x00000460


	//   ....[4]....
        /*0078*/ 	.word	0x00001070


	//----- nvinfo : EIATTR_CRS_STACK_SIZE
	.align		4
.L_238:
        /*007c*/ 	.byte	0x04, 0x1e
        /*007e*/ 	.short	(.L_240 - .L_239)
.L_239:
        /*0080*/ 	.word	0x00000000


	//----- nvinfo : EIATTR_CBANK_PARAM_SIZE
	.align		4
.L_240:
        /*0084*/ 	.byte	0x03, 0x19
        /*0086*/ 	.short	0x0030


	//----- nvinfo : EIATTR_PARAM_CBANK
	.align		4
        /*0088*/ 	.byte	0x04, 0x0a
        /*008a*/ 	.short	(.L_242 - .L_241)
	.align		4
.L_241:
        /*008c*/ 	.word	index@(.nv.constant0._ZN44_GLOBAL__N__b9816450_11_Randperm_cu_4012db6537randperm_handle_duplicate_keys_kernelIiN2at6native44_GLOBAL__N__b9816450_11_Randperm_cu_4012db6510OpaqueTypeILi1EEEEEvPT_PT0_S6_iNS1_15PhiloxCudaStateE)
        /*0090*/ 	.short	0x0210
        /*0092*/ 	.short	0x0030


	//----- nvinfo : EIATTR_SW_WAR
	.align		4
.L_242:
        /*0094*/ 	.byte	0x04, 0x36
        /*0096*/ 	.short	(.L_244 - .L_243)
.L_243:
        /*0098*/ 	.word	0x00000008
.L_244:


//--------------------- .nv.callgraph             --------------------------
	.section	.nv.callgraph,"",@"SHT_CUDA_CALLGRAPH"
	.align	4
	.sectionentsize	8
	.align		4
        /*0000*/ 	.word	0x00000000
	.align		4
        /*0004*/ 	.word	0xffffffff
	.align		4
        /*0008*/ 	.word	0x00000000
	.align		4
        /*000c*/ 	.word	0xfffffffe
	.align		4
        /*0010*/ 	.word	0x00000000
	.align		4
        /*0014*/ 	.word	0xfffffffd
	.align		4
        /*0018*/ 	.word	0x00000000
	.align		4
        /*001c*/ 	.word	0xfffffffc


//--------------------- .nv.constant4             --------------------------
	.section	.nv.constant4,"a",@progbits
	.align	8
	.align		8
.nv.constant4:
        /*0000*/ 	.dword	precalc_xorwow_matrix
	.align		8
        /*0008*/ 	.dword	precalc_xorwow_offset_matrix
	.align		8
        /*0010*/ 	.dword	mrg32k3aM1
	.align		8
        /*0018*/ 	.dword	mrg32k3aM2
	.align		8
        /*0020*/ 	.dword	mrg32k3aM1SubSeq
	.align		8
        /*0028*/ 	.dword	mrg32k3aM2SubSeq
	.align		8
        /*0030*/ 	.dword	mrg32k3aM1Seq
	.align		8
        /*0038*/ 	.dword	mrg32k3aM2Seq
	.align		8
        /*0040*/ 	.dword	_ZN42_INTERNAL_b9816450_11_Randperm_cu_4012db654cuda3std3__45__cpo5beginE
	.align		8
        /*0048*/ 	.dword	_ZN42_INTERNAL_b9816450_11_Randperm_cu_4012db654cuda3std3__45__cpo3endE
	.align		8
        /*0050*/ 	.dword	_ZN42_INTERNAL_b9816450_11_Randperm_cu_4012db654cuda3std3__45__cpo6cbeginE
	.align		8
        /*0058*/ 	.dword	_ZN42_INTERNAL_b9816450_11_Randperm_cu_4012db654cuda3std3__45__cpo4cendE
	.align		8
        /*0060*/ 	.dword	_ZN42_INTERNAL_b9816450_11_Randperm_cu_4012db654cuda3std3__45__cpo6rbeginE
	.align		8
        /*0068*/ 	.dword	_ZN42_INTERNAL_b9816450_11_Randperm_cu_4012db654cuda3std3__45__cpo4rendE
	.align		8
        /*0070*/ 	.dword	_ZN42_INTERNAL_b9816450_11_Randperm_cu_4012db654cuda3std3__45__cpo7crbeginE
	.align		8
        /*0078*/ 	.dword	_ZN42_INTERNAL_b9816450_11_Randperm_cu_4012db654cuda3std3__45__cpo5crendE
	.align		8
        /*0080*/ 	.dword	_ZN42_INTERNAL_b9816450_11_Randperm_cu_4012db654cuda3std3__444_GLOBAL__N__b9816450_11_Randperm_cu_4012db656ignoreE
	.align		8
        /*0088*/ 	.dword	_ZN42_INTERNAL_b9816450_11_Randperm_cu_4012db654cuda3std3__419piecewise_constructE
	.align		8
        /*0090*/ 	.dword	_ZN42_INTERNAL_b9816450_11_Randperm_cu_4012db654cuda3std3__48in_placeE
	.align		8
        /*0098*/ 	.dword	_ZN42_INTERNAL_b9816450_11_Randperm_cu_4012db654cuda3std3__420unreachable_sentinelE
	.align		8
        /*00a0*/ 	.dword	_ZN42_INTERNAL_b9816450_11_Randperm_cu_4012db654cuda3std6ranges3__45__cpo4swapE
	.align		8
        /*00a8*/ 	.dword	_ZN42_INTERNAL_b9816450_11_Randperm_cu_4012db654cuda3std6ranges3__45__cpo9iter_moveE
	.align		8
        /*00b0*/ 	.dword	_ZN42_INTERNAL_b9816450_11_Randperm_cu_4012db654cuda3std6ranges3__45__cpo5beginE
	.align		8
        /*00b8*/ 	.dword	_ZN42_INTERNAL_b9816450_11_Randperm_cu_4012db654cuda3std6ranges3__45__cpo3endE
	.align		8
        /*00c0*/ 	.dword	_ZN42_INTERNAL_b9816450_11_Randperm_cu_4012db654cuda3std6ranges3__45__cpo6cbeginE
	.align		8
        /*00c8*/ 	.dword	_ZN42_INTERNAL_b9816450_11_Randperm_cu_4012db654cuda3std6ranges3__45__cpo4cendE
	.align		8
        /*00d0*/ 	.dword	_ZN42_INTERNAL_b9816450_11_Randperm_cu_4012db654cuda3std6ranges3__45__cpo7advanceE
	.align		8
        /*00d8*/ 	.dword	_ZN42_INTERNAL_b9816450_11_Randperm_cu_4012db654cuda3std6ranges3__45__cpo9iter_swapE
	.align		8
        /*00e0*/ 	.dword	_ZN42_INTERNAL_b9816450_11_Randperm_cu_4012db654cuda3std6ranges3__45__cpo4nextE
	.align		8
        /*00e8*/ 	.dword	_ZN42_INTERNAL_b9816450_11_Randperm_cu_4012db654cuda3std6ranges3__45__cpo4prevE
	.align		8
        /*00f0*/ 	.dword	_ZN42_INTERNAL_b9816450_11_Randperm_cu_4012db654cuda3std6ranges3__45__cpo4dataE
	.align		8
        /*00f8*/ 	.dword	_ZN42_INTERNAL_b9816450_11_Randperm_cu_4012db654cuda3std6ranges3__45__cpo5cdataE
	.align		8
        /*0100*/ 	.dword	_ZN42_INTERNAL_b9816450_11_Randperm_cu_4012db654cuda3std6ranges3__45__cpo4sizeE
	.align		8
        /*0108*/ 	.dword	_ZN42_INTERNAL_b9816450_11_Randperm_cu_4012db654cuda3std6ranges3__45__cpo5ssizeE
	.align		8
        /*0110*/ 	.dword	_ZN42_INTERNAL_b9816450_11_Randperm_cu_4012db654cuda3std6ranges3__45__cpo8distanceE
	.align		8
        /*0118*/ 	.dword	_ZN42_INTERNAL_b9816450_11_Randperm_cu_4012db656thrust23THRUST_300001_SM_900_NS6system6detail10sequential3seqE


//--------------------- .nv.constant3             --------------------------
	.section	.nv.constant3,"a",@progbits
	.align	8
.nv.constant3:
	.type		__cr_lgamma_table,@object
	.size		__cr_lgamma_table,(.L_8 - __cr_lgamma_table)
__cr_lgamma_table:
        /*0000*/ 	.byte	0x00, 0x00, 0x00, 0x00, 0x00, 0x00, 0x00, 0x00, 0x00, 0x00, 0x00, 0x00, 0x00, 0x00, 0x00, 0x00
        /*0010*/ 	.byte	0xef, 0x39, 0xfa, 0xfe, 0x42, 0x2e, 0xe6, 0x3f, 0x02, 0x20, 0x2a, 0xfa, 0x0b, 0xab, 0xfc, 0x3f
        /*0020*/ 	.byte	0xf9, 0x2c, 0x92, 0x7c, 0xa7, 0x6c, 0x09, 0x40, 0xc9, 0x79, 0x44, 0x3c, 0x64, 0x26, 0x13, 0x40
        /*0030*/ 	.byte	0xca, 0x01, 0xcf, 0x3a, 0x27, 0x51, 0x1a, 0x40, 0x30, 0xcc, 0x2d, 0xf3, 0xe1, 0x0c, 0x21, 0x40
        /*0040*/ 	.byte	0x0d, 0xb7, 0xfc, 0x82, 0x8e, 0x35, 0x25, 0x40
.L_8:


//--------------------- .text._ZN44_GLOBAL__N__b9816450_11_Randperm_cu_4012db6537randperm_handle_duplicate_keys_kernelIlN2at6native44_GLOBAL__N__b9816450_11_Randperm_cu_4012db6510OpaqueTypeILi2EEEEEvPT_PT0_S6_iNS1_15PhiloxCudaStateE --------------------------
	.section	.text._ZN44_GLOBAL__N__b9816450_11_Randperm_cu_4012db6537randperm_handle_duplicate_keys_kernelIlN2at6native44_GLOBAL__N__b9816450_11_Randperm_cu_4012db6510OpaqueTypeILi2EEEEEvPT_PT0_S6_iNS1_15PhiloxCudaStateE,"ax",@progbits
	.align	128
.text._ZN44_GLOBAL__N__b9816450_11_Randperm_cu_4012db6537randperm_handle_duplicate_keys_kernelIlN2at6native44_GLOBAL__N__b9816450_11_Randperm_cu_4012db6510OpaqueTypeILi2EEEEEvPT_PT0_S6_iNS1_15PhiloxCudaStateE:
        .type           _ZN44_GLOBAL__N__b9816450_11_Randperm_cu_4012db6537randperm_handle_duplicate_keys_kernelIlN2at6native44_GLOBAL__N__b9816450_11_Randperm_cu_4012db6510OpaqueTypeILi2EEEEEvPT_PT0_S6_iNS1_15PhiloxCudaStateE,@function
        .size           _ZN44_GLOBAL__N__b9816450_11_Randperm_cu_4012db6537randperm_handle_duplicate_keys_kernelIlN2at6native44_GLOBAL__N__b9816450_11_Randperm_cu_4012db6510OpaqueTypeILi2EEEEEvPT_PT0_S6_iNS1_15PhiloxCudaStateE,(.L_x_128 - _ZN44_GLOBAL__N__b9816450_11_Randperm_cu_4012db6537randperm_handle_duplicate_keys_kernelIlN2at6native44_GLOBAL__N__b9816450_11_Randperm_cu_4012db6510OpaqueTypeILi2EEEEEvPT_PT0_S6_iNS1_15PhiloxCudaStateE)
        .other          _ZN44_GLOBAL__N__b9816450_11_Randperm_cu_4012db6537randperm_handle_duplicate_keys_kernelIlN2at6native44_GLOBAL__N__b9816450_11_Randperm_cu_4012db6510OpaqueTypeILi2EEEEEvPT_PT0_S6_iNS1_15PhiloxCudaStateE,@"STO_CUDA_ENTRY STV_DEFAULT"
_ZN44_GLOBAL__N__b9816450_11_Randperm_cu_4012db6537randperm_handle_duplicate_keys_kernelIlN2at6native44_GLOBAL__N__b9816450_11_Randperm_cu_4012db6510OpaqueTypeILi2EEEEEvPT_PT0_S6_iNS1_15PhiloxCudaStateE:
[----:B------:R-:W-:Y:S01]  /*0000*/  LDC R1, c[0x0][0x28] ;  /* 0x00000a00ff017b82 */ /* 0x000fe20000000800 */
[----:B------:R-:W0:Y:S07]  /*0010*/  S2R R3, SR_TID.X ;  /* 0x0000000000037919 */ /* 0x000e2e0000002100 */
[----:B------:R-:W0:Y:S01]  /*0020*/  S2UR UR5, SR_CTAID.X ;  /* 0x00000000000579c3 */ /* 0x000e220000002500 */
[----:B------:R-:W-:Y:S02]  /*0030*/  ULDC UR4, c[0x0][0x228] ;  /* 0x00008a0000047ab9 */ /* 0x000fe40000000800 */
[----:B------:R-:W-:-:S05]  /*0040*/  UIADD3 UR4, UR4, -0x1, URZ ;  /* 0xffffffff04047890 */ /* 0x000fca000fffe03f */
[----:B------:R-:W0:Y:S02]  /*0050*/  LDC R0, c[0x0][RZ] ;  /* 0x00000000ff007b82 */ /* 0x000e240000000800 */
[----:B0-----:R-:W-:-:S05]  /*0060*/  IMAD R0, R0, UR5, R3 ;  /* 0x0000000500007c24 */ /* 0x001fca000f8e0203 */
[----:B------:R-:W-:Y:S01]  /*0070*/  ISETP.GE.AND P0, PT, R0, UR4, PT ;  /* 0x0000000400007c0c */ /* 0x000fe2000bf06270 */
[----:B------:R-:W-:Y:S02]  /*0080*/  ULDC.64 UR4, c[0x0][0x238] ;  /* 0x00008e0000047ab9 */ /* 0x000fe40000000a00 */
[----:B------:R-:W-:Y:S02]  /*0090*/  IMAD.U32 R2, RZ, RZ, UR4 ;  /* 0x00000004ff027e24 */ /* 0x000fe4000f8e00ff */
[----:B------:R-:W-:Y:S01]  /*00a0*/  IMAD.U32 R3, RZ, RZ, UR5 ;  /* 0x00000005ff037e24 */ /* 0x000fe2000f8e00ff */
[----:B------:R-:W-:-:S07]  /*00b0*/  ULDC.64 UR4, c[0x0][0x230] ;  /* 0x00008c0000047ab9 */ /* 0x000fce0000000a00 */
[----:B------:R-:W-:Y:S05]  /*00c0*/  @P0 EXIT ;  /* 0x000000000000094d */ /* 0x000fea0003800000 */
[----:B------:R-:W0:Y:S01]  /*00d0*/  LDC.64 R4, c[0x0][0x210] ;  /* 0x00008400ff047b82 */ /* 0x000e220000000a00 */
[----:B------:R-:W-:Y:S01]  /*00e0*/  ULDC.64 UR6, c[0x0][0x208] ;  /* 0x0000820000067ab9 */ /* 0x000fe20000000a00 */
[----:B------:R-:W-:Y:S01]  /*00f0*/  ULDC.64 UR8, c[0x0][0x220] ;  /* 0x0000880000087ab9 */ /* 0x000fe20000000a00 */
[----:B0-----:R-:W-:-:S05]  /*0100*/  IMAD.WIDE R8, R0, 0x8, R4 ;  /* 0x0000000800087825 */ /* 0x001fca00078e0204 */
[----:B------:R-:W2:Y:S04]  /*0110*/  LDG.E.64 R4, desc[UR6][R8.64+0x8] ;  /* 0x0000080608047981 */ /* 0x000ea8000c1e1b00 */
[----:B------:R-:W2:Y:S02]  /*0120*/  LDG.E.64 R6, desc[UR6][R8.64] ;  /* 0x0000000608067981 */ /* 0x000ea4000c1e1b00 */
[----:B--2---:R-:W-:Y:S02]  /*0130*/  LOP3.LUT P0, RZ, R4, UR8, R6, 0x48, !PT ;  /* 0x0000000804ff7c12 */ /* 0x004fe4000f804806 */
[----:B------:R-:W-:-:S04]  /*0140*/  LOP3.LUT R4, R5, R7, RZ, 0x3c, !PT ;  /* 0x0000000705047212 */ /* 0x000fc800078e3cff */
[----:B------:R-:W-:-:S13]  /*0150*/  LOP3.LUT P0, RZ, R4, UR9, RZ, 0xc0, P0 ;  /* 0x0000000904ff7c12 */ /* 0x000fda000800c0ff */
[----:B------:R-:W-:Y:S05]  /*0160*/  @P0 EXIT ;  /* 0x000000000000094d */ /* 0x000fea0003800000 */
[----:B------:R-:W-:Y:S01]  /*0170*/  ISETP.NE.AND P0, PT, R0, RZ, PT ;  /* 0x000000ff0000720c */ /* 0x000fe20003f05270 */
[----:B------:R-:W-:-:S12]  /*0180*/  BSSY B0, `(.L_x_0) ;  /* 0x0000007000007945 */ /* 0x000fd80003800000 */
[----:B------:R-:W-:Y:S05]  /*0190*/  @!P0 BRA `(.L_x_1) ;  /* 0x0000000000148947 */ /* 0x000fea0003800000 */
[----:B------:R-:W2:Y:S02]  /*01a0*/  LDG.E.64 R4, desc[UR6][R8.64+-0x8] ;  /* 0xfffff80608047981 */ /* 0x000ea4000c1e1b00 */
[----:B--2---:R-:W-:Y:S02]  /*01b0*/  LOP3.LUT P0, RZ, R4, UR8, R6, 0x48, !PT ;  /* 0x0000000804ff7c12 */ /* 0x004fe4000f804806 */
[----:B------:R-:W-:-:S04]  /*01c0*/  LOP3.LUT R4, R5, R7, RZ, 0x3c, !PT ;  /* 0x0000000705047212 */ /* 0x000fc800078e3cff */
[----:B------:R-:W-:-:S13]  /*01d0*/  LOP3.LUT P0, RZ, R4, UR9, RZ, 0xc0, P0 ;  /* 0x0000000904ff7c12 */ /* 0x000fda000800c0ff */
[----:B------:R-:W-:Y:S05]  /*01e0*/  @!P0 EXIT ;  /* 0x000000000000894d */ /* 0x000fea0003800000 */
.L_x_1:
[----:B------:R-:W-:Y:S05]  /*01f0*/  BSYNC B0 ;  /* 0x0000000000007941 */ /* 0x000fea0003800000 */
.L_x_0:
[----:B------:R-:W-:Y:S01]  /*0200*/  IADD3 R8, P1, R8, 0x8, RZ ;  /* 0x0000000808087810 */ /* 0x000fe20007f3e0ff */
[----:B------:R-:W-:Y:S01]  /*0210*/  ULDC.64 UR8, c[0x0][0x218] ;  /* 0x0000860000087ab9 */ /* 0x000fe20000000a00 */
[----:B------:R-:W-:Y:S01]  /*0220*/  SHF.R.S32.HI R13, RZ, 0x1f, R0 ;  /* 0x0000001fff0d7819 */ /* 0x000fe20000011400 */
[----:B------:R-:W-:Y:S01]  /*0230*/  BSSY B0, `(.L_x_2) ;  /* 0x000001c000007945 */ /* 0x000fe20003800000 */
[C---:B------:R-:W-:Y:S01]  /*0240*/  LEA R18, P0, R0.reuse, UR8, 0x1 ;  /* 0x0000000800127c11 */ /* 0x040fe2000f8008ff */
[----:B------:R-:W-:Y:S01]  /*0250*/  IMAD.X R9, RZ, RZ, R9, P1 ;  /* 0x000000ffff097224 */ /* 0x000fe200008e0609 */
[----:B------:R-:W-:Y:S01]  /*0260*/  MOV R12, R0 ;  /* 0x00000000000c7202 */ /* 0x000fe20000000f00 */
[----:B------:R-:W-:Y:S01]  /*0270*/  IMAD.MOV.U32 R15, RZ, RZ, RZ ;  /* 0x000000ffff0f7224 */ /* 0x000fe200078e00ff */
[----:B------:R-:W-:Y:S01]  /*0280*/  LEA.HI.X R19, R0, UR9, R13, 0x1, P0 ;  /* 0x0000000900137c11 */ /* 0x000fe200080f0c0d */
[----:B------:R-:W-:Y:S01]  /*0290*/  IMAD.MOV.U32 R16, RZ, RZ, 0x1 ;  /* 0x00000001ff107424 */ /* 0x000fe200078e00ff */
[----:B------:R-:W-:Y:S01]  /*02a0*/  ULDC.U8 UR8, c[0x0][0x244] ;  /* 0x0000910000087ab9 */ /* 0x000fe20000000000 */
[----:B------:R-:W-:Y:S01]  /*02b0*/  ULDC UR9, c[0x0][0x228] ;  /* 0x00008a0000097ab9 */ /* 0x000fe20000000800 */
[----:B------:R-:W-:-:S05]  /*02c0*/  ULDC.64 UR10, c[0x0][0x220] ;  /* 0x00008800000a7ab9 */ /* 0x000fca0000000a00 */
.L_x_4:
[----:B------:R-:W-:Y:S01]  /*02d0*/  IADD3 R17, R15, 0x1, RZ ;  /* 0x000000010f117810 */ /* 0x000fe20007ffe0ff */
[----:B------:R-:W-:Y:S02]  /*02e0*/  IMAD.MOV.U32 R14, RZ, RZ, R16 ;  /* 0x000000ffff0e7224 */ /* 0x000fe400078e0010 */
[----:B------:R-:W-:Y:S02]  /*02f0*/  IMAD.MOV.U32 R5, RZ, RZ, R19 ;  /* 0x000000ffff057224 */ /* 0x000fe400078e0013 */
[----:B------:R-:W-:Y:S02]  /*0300*/  IMAD.IADD R4, R0, 0x1, R17 ;  /* 0x0000000100047824 */ /* 0x000fe400078e0211 */
[----:B------:R-:W-:-:S03]  /*0310*/  IMAD.MOV.U32 R21, RZ, RZ, R15 ;  /* 0x000000ffff157224 */ /* 0x000fc600078e000f */
[----:B------:R-:W-:Y:S02]  /*0320*/  ISETP.GE.AND P0, PT, R4, UR9, PT ;  /* 0x0000000904007c0c */ /* 0x000fe4000bf06270 */
[----:B------:R-:W-:-:S11]  /*0330*/  MOV R4, R18 ;  /* 0x0000001200047202 */ /* 0x000fd60000000f00 */
[----:B------:R-:W-:Y:S05]  /*0340*/  @P0 BRA `(.L_x_3) ;  /* 0x0000000000280947 */ /* 0x000fea0003800000 */
[----:B------:R-:W-:-:S06]  /*0350*/  IMAD.WIDE R10, R21, 0x8, R8 ;  /* 0x00000008150a7825 */ /* 0x000fcc00078e0208 */
[----:B------:R-:W2:Y:S01]  /*0360*/  LDG.E.64 R10, desc[UR6][R10.64] ;  /* 0x000000060a0a7981 */ /* 0x000ea2000c1e1b00 */
[----:B------:R-:W-:Y:S01]  /*0370*/  IADD3 R18, P1, R4, 0x2, RZ ;  /* 0x0000000204127810 */ /* 0x000fe20007f3e0ff */
[----:B------:R-:W-:-:S04]  /*0380*/  VIADD R16, R14, 0x1 ;  /* 0x000000010e107836 */ /* 0x000fc80000000000 */
[----:B------:R-:W-:Y:S01]  /*0390*/  IMAD.X R19, RZ, RZ, R5, P1 ;  /* 0x000000ffff137224 */ /* 0x000fe200008e0605 */
[----:B--2---:R-:W-:Y:S02]  /*03a0*/  LOP3.LUT P0, RZ, R6, UR10, R10, 0x48, !PT ;  /* 0x0000000a06ff7c12 */ /* 0x004fe4000f80480a */
[----:B------:R-:W-:-:S04]  /*03b0*/  LOP3.LUT R15, R7, R11, RZ, 0x3c, !PT ;  /* 0x0000000b070f7212 */ /* 0x000fc800078e3cff */
[----:B------:R-:W-:Y:S02]  /*03c0*/  LOP3.LUT P0, RZ, R15, UR11, RZ, 0xc0, P0 ;  /* 0x0000000b0fff7c12 */ /* 0x000fe4000800c0ff */
[----:B------:R-:W-:-:S11]  /*03d0*/  MOV R15, R17 ;  /* 0x00000011000f7202 */ /* 0x000fd60000000f00 */
[----:B------:R-:W-:Y:S05]  /*03e0*/  @!P0 BRA `(.L_x_4) ;  /* 0xfffffffc00b88947 */ /* 0x000fea000383ffff */
.L_x_3:
[----:B------:R-:W-:Y:S05]  /*03f0*/  BSYNC B0 ;  /* 0x0000000000007941 */ /* 0x000fea0003800000 */
.L_x_2:
[----:B------:R-:W-:Y:S02]  /*0400*/  ISETP.NE.AND P1, PT, RZ, UR8, PT ;  /* 0x00000008ff007c0c */ /* 0x000fe4000bf25270 */
[----:B------:R-:W-:-:S11]  /*0410*/  ISETP.NE.AND P0, PT, R21, RZ, PT ;  /* 0x000000ff1500720c */ /* 0x000fd60003f05270 */
[----:B------:R-:W-:Y:S05]  /*0420*/  @!P1 BRA `(.L_x_5) ;  /* 0x0000000000249947 */ /* 0x000fea0003800000 */
[----:B------:R-:W-:Y:S01]  /*0430*/  MOV R6, UR4 ;  /* 0x0000000400067c02 */ /* 0x000fe20008000f00 */
[----:B------:R-:W-:Y:S01]  /*0440*/  IMAD.U32 R7, RZ, RZ, UR5 ;  /* 0x00000005ff077e24 */ /* 0x000fe2000f8e00ff */
[----:B------:R-:W2:Y:S01]  /*0450*/  LDG.E.64 R2, desc[UR6][R2.64] ;  /* 0x0000000602027981 */ /* 0x000ea2000c1e1b00 */
[----:B------:R-:W2:Y:S04]  /*0460*/  LDC R9, c[0x0][0x240] ;  /* 0x00009000ff097b82 */ /* 0x000ea80000000800 */
[----:B------:R-:W3:Y:S01]  /*0470*/  LDG.E.64 R6, desc[UR6][R6.64] ;  /* 0x0000000606067981 */ /* 0x000ee2000c1e1b00 */
[----:B--2---:R-:W-:Y:S02]  /*0480*/  IADD3 R2, P1, R2, R9, RZ ;  /* 0x0000000902027210 */ /* 0x004fe40007f3e0ff */
[----:B---3--:R-:W-:-:S02]  /*0490*/  R2UR UR4, R6 ;  /* 0x00000000060472ca */ /* 0x008fc400000e0000 */
[----:B------:R-:W-:Y:S01]  /*04a0*/  R2UR UR5, R7 ;  /* 0x00000000070572ca */ /* 0x000fe200000e0000 */
[----:B------:R-:W-:-:S14]  /*04b0*/  IMAD.X R3, RZ, RZ, R3, P1 ;  /* 0x000000ffff037224 */ /* 0x000fdc00008e0603 */
.L_x_5:
[----:B------:R-:W-:Y:S05]  /*04c0*/  @!P0 EXIT ;  /* 0x000000000000894d */ /* 0x000fea0003800000 */
[--C-:B------:R-:W-:Y:S01]  /*04d0*/  SHF.R.U64 R18, R2, 0x2, R3.reuse ;  /* 0x0000000202127819 */ /* 0x100fe20000001203 */
[----:B------:R-:W-:Y:S01]  /*04e0*/  IMAD.HI.U32 R6, R0, -0x326172a9, RZ ;  /* 0xcd9e8d5700067827 */ /* 0x000fe200078e00ff */
[----:B------:R-:W-:Y:S01]  /*04f0*/  SHF.R.U32.HI R15, RZ, 0x2, R3 ;  /* 0x00000002ff0f7819 */ /* 0x000fe20000011603 */
[----:B------:R-:W-:Y:S01]  /*0500*/  UIADD3 UR9, UR5, -0x4498517b, URZ ;  /* 0xbb67ae8505097890 */ /* 0x000fe2000fffe03f */
[----:B------:R-:W-:Y:S01]  /*0510*/  SHF.R.S32.HI R16, RZ, 0x1f, R0 ;  /* 0x0000001fff107819 */ /* 0x000fe20000011400 */
[----:B------:R-:W-:Y:S01]  /*0520*/  IMAD.HI.U32 R3, R18, -0x2daee0ad, RZ ;  /* 0xd2511f5312037827 */ /* 0x000fe200078e00ff */
[----:B------:R-:W-:Y:S01]  /*0530*/  LOP3.LUT R6, R6, UR4, R15, 0x96, !PT ;  /* 0x0000000406067c12 */ /* 0x000fe2000f8e960f */
[----:B------:R-:W-:Y:S01]  /*0540*/  UIADD3 UR8, UR4, -0x61c88647, URZ ;  /* 0x9e3779b904087890 */ /* 0x000fe2000fffe03f */
[----:B------:R-:W-:Y:S01]  /*0550*/  BSSY B0, `(.L_x_6) ;  /* 0x00000bb000007945 */ /* 0x000fe20003800000 */
[----:B------:R-:W-:Y:S01]  /*0560*/  IMAD R9, R18, -0x2daee0ad, RZ ;  /* 0xd2511f5312097824 */ /* 0x000fe200078e02ff */
[----:B------:R-:W-:Y:S01]  /*0570*/  LOP3.LUT R3, R3, UR5, R16, 0x96, !PT ;  /* 0x0000000503037c12 */ /* 0x000fe2000f8e9610 */
[----:B------:R-:W-:Y:S01]  /*0580*/  IMAD.HI.U32 R10, R6, -0x2daee0ad, RZ ;  /* 0xd2511f53060a7827 */ /* 0x000fe200078e00ff */
[----:B------:R-:W-:Y:S01]  /*0590*/  UIADD3 UR10, UR4, 0x3c6ef372, URZ ;  /* 0x3c6ef372040a7890 */ /* 0x000fe2000fffe03f */
[----:B------:R-:W-:Y:S01]  /*05a0*/  LOP3.LUT R19, R2, 0x3, RZ, 0xc0, !PT ;  /* 0x0000000302137812 */ /* 0x000fe200078ec0ff */
[----:B------:R-:W-:Y:S01]  /*05b0*/  UIADD3 UR11, UR5, 0x76cf5d0a, URZ ;  /* 0x76cf5d0a050b7890 */ /* 0x000fe2000fffe03f */
[----:B------:R-:W-:Y:S01]  /*05c0*/  IMAD R7, R0, -0x326172a9, RZ ;  /* 0xcd9e8d5700077824 */ /* 0x000fe200078e02ff */
[----:B------:R-:W-:Y:S01]  /*05d0*/  LOP3.LUT R9, R10, UR9, R9, 0x96, !PT ;  /* 0x000000090a097c12 */ /* 0x000fe2000f8e9609 */
[----:B------:R-:W-:Y:S01]  /*05e0*/  IMAD.HI.U32 R8, R3, -0x326172a9, RZ ;  /* 0xcd9e8d5703087827 */ /* 0x000fe200078e00ff */
[----:B------:R-:W-:-:S02]  /*05f0*/  UIADD3 UR13, UR5, 0x32370b8f, URZ ;  /* 0x32370b8f050d7890 */ /* 0x000fc4000fffe03f */
[----:B------:R-:W-:Y:S01]  /*0600*/  UIADD3 UR12, UR4, -0x255992d5, URZ ;  /* 0xdaa66d2b040c7890 */ /* 0x000fe2000fffe03f */
[----:B------:R-:W-:Y:S01]  /*0610*/  IMAD R3, R3, -0x326172a9, RZ ;  /* 0xcd9e8d5703037824 */ /* 0x000fe200078e02ff */
[----:B------:R-:W-:Y:S01]  /*0620*/  LOP3.LUT R7, R8, UR8, R7, 0x96, !PT ;  /* 0x0000000808077c12 */ /* 0x000fe2000f8e9607 */
[----:B------:R-:W-:Y:S01]  /*0630*/  IMAD.HI.U32 R8, R9, -0x326172a9, RZ ;  /* 0xcd9e8d5709087827 */ /* 0x000fe200078e00ff */
[----:B------:R-:W-:Y:S02]  /*0640*/  UIADD3 UR14, UR4, 0x78dde6e4, URZ ;  /* 0x78dde6e4040e7890 */ /* 0x000fe4000fffe03f */
[----:B------:R-:W-:Y:S01]  /*0650*/  UIADD3 UR15, UR5, -0x126145ec, URZ ;  /* 0xed9eba14050f7890 */ /* 0x000fe2000fffe03f */
[----:B------:R-:W-:Y:S01]  /*0660*/  IMAD R6, R6, -0x2daee0ad, RZ ;  /* 0xd2511f5306067824 */ /* 0x000fe200078e02ff */
[----:B------:R-:W-:Y:S01]  /*0670*/  LOP3.LUT R3, R8, UR10, R3, 0x96, !PT ;  /* 0x0000000a08037c12 */ /* 0x000fe2000f8e9603 */
[----:B------:R-:W-:Y:S01]  /*0680*/  IMAD.HI.U32 R11, R7, -0x2daee0ad, RZ ;  /* 0xd2511f53070b7827 */ /* 0x000fe200078e00ff */
[----:B------:R-:W-:-:S02]  /*0690*/  UIADD3 UR17, UR5, -0x56f99767, URZ ;  /* 0xa906689905117890 */ /* 0x000fc4000fffe03f */
[----:B------:R-:W-:Y:S01]  /*06a0*/  UIADD3 UR16, UR4, 0x1715609d, URZ ;  /* 0x1715609d04107890 */ /* 0x000fe2000fffe03f */
[----:B------:R-:W-:Y:S01]  /*06b0*/  IMAD R7, R7, -0x2daee0ad, RZ ;  /* 0xd2511f5307077824 */ /* 0x000fe200078e02ff */
[----:B------:R-:W-:Y:S01]  /*06c0*/  LOP3.LUT R6, R11, UR11, R6, 0x96, !PT ;  /* 0x0000000b0b067c12 */ /* 0x000fe2000f8e9606 */
[----:B------:R-:W-:Y:S01]  /*06d0*/  IMAD.HI.U32 R10, R3, -0x2daee0ad, RZ ;  /* 0xd2511f53030a7827 */ /* 0x000fe200078e00ff */
[----:B------:R-:W-:Y:S02]  /*06e0*/  UIADD3 UR18, UR4, -0x4ab325aa, URZ ;  /* 0xb54cda5604127890 */ /* 0x000fe4000fffe03f */
[----:B------:R-:W-:Y:S01]  /*06f0*/  UIADD3 UR19, UR5, 0x646e171e, URZ ;  /* 0x646e171e05137890 */ /* 0x000fe2000fffe03f */
[----:B------:R-:W-:Y:S01]  /*0700*/  IMAD R9, R9, -0x326172a9, RZ ;  /* 0xcd9e8d5709097824 */ /* 0x000fe200078e02ff */
[----:B------:R-:W-:Y:S01]  /*0710*/  LOP3.LUT R7, R10, UR13, R7, 0x96, !PT ;  /* 0x0000000d0a077c12 */ /* 0x000fe2000f8e9607 */
[----:B------:R-:W-:Y:S01]  /*0720*/  IMAD.HI.U32 R8, R6, -0x326172a9, RZ ;  /* 0xcd9e8d5706087827 */ /* 0x000fe200078e00ff */
[----:B------:R-:W-:-:S02]  /*0730*/  UIADD3 UR21, UR5, 0x1fd5c5a3, URZ ;  /* 0x1fd5c5a305157890 */ /* 0x000fc4000fffe03f */
[----:B------:R-:W-:Y:S01]  /*0740*/  UIADD3 UR20, UR4, 0x5384540f, URZ ;  /* 0x5384540f04147890 */ /* 0x000fe2000fffe03f */
[----:B------:R-:W-:Y:S01]  /*0750*/  IMAD R6, R6, -0x326172a9, RZ ;  /* 0xcd9e8d5706067824 */ /* 0x000fe200078e02ff */
[----:B------:R-:W-:Y:S01]  /*0760*/  LOP3.LUT R8, R8, UR12, R9, 0x96, !PT ;  /* 0x0000000c08087c12 */ /* 0x000fe2000f8e9609 */
[----:B------:R-:W-:Y:S01]  /*0770*/  IMAD.HI.U32 R9, R7, -0x326172a9, RZ ;  /* 0xcd9e8d5707097827 */ /* 0x000fe200078e00ff */
[----:B------:R-:W-:Y:S02]  /*0780*/  UIADD3 UR22, UR4, -0xe443238, URZ ;  /* 0xf1bbcdc804167890 */ /* 0x000fe4000fffe03f */
[----:B------:R-:W-:Y:S01]  /*0790*/  UIADD3 UR23, UR5, -0x24c28bd8, URZ ;  /* 0xdb3d742805177890 */ /* 0x000fe2000fffe03f */
[----:B------:R-:W-:Y:S01]  /*07a0*/  IMAD R3, R3, -0x2daee0ad, RZ ;  /* 0xd2511f5303037824 */ /* 0x000fe200078e02ff */
[----:B------:R-:W-:Y:S01]  /*07b0*/  LOP3.LUT R6, R9, UR14, R6, 0x96, !PT ;  /* 0x0000000e09067c12 */ /* 0x000fe2000f8e9606 */
[----:B------:R-:W-:Y:S01]  /*07c0*/  IMAD.HI.U32 R10, R8, -0x2daee0ad, RZ ;  /* 0xd2511f53080a7827 */ /* 0x000fe200078e00ff */
[----:B------:R-:W-:-:S02]  /*07d0*/  UIADD3 UR25, UR5, -0x695add53, URZ ;  /* 0x96a522ad05197890 */ /* 0x000fc4000fffe03f */
[----:B------:R-:W-:Y:S01]  /*07e0*/  UIADD3 UR24, UR4, -0x700cb87f, URZ ;  /* 0x8ff3478104187890 */ /* 0x000fe2000fffe03f */
[----:B------:R-:W-:Y:S01]  /*07f0*/  IMAD R9, R8, -0x2daee0ad, RZ ;  /* 0xd2511f5308097824 */ /* 0x000fe200078e02ff */
[----:B------:R-:W-:Y:S01]  /*0800*/  LOP3.LUT R3, R10, UR15, R3, 0x96, !PT ;  /* 0x0000000f0a037c12 */ /* 0x000fe2000f8e9603 */
[----:B------:R-:W-:-:S04]  /*0810*/  IMAD.HI.U32 R10, R6, -0x2daee0ad, RZ ;  /* 0xd2511f53060a7827 */ /* 0x000fc800078e00ff */
        /* <DEDUP_REMOVED lines=29> */
[----:B------:R-:W-:-:S07]  /*09f0*/  IMAD R10, R10, -0x326172a9, RZ ;  /* 0xcd9e8d570a0a7824 */ /* 0x000fce00078e02ff */
.L_x_14:
[C---:B------:R-:W-:Y:S01]  /*0a00*/  ISETP.NE.AND P0, PT, R19.reuse, 0x1, PT ;  /* 0x000000011300780c */ /* 0x040fe20003f05270 */
[----:B------:R-:W-:Y:S01]  /*0a10*/  BSSY B1, `(.L_x_7) ;  /* 0x000000e000017945 */ /* 0x000fe20003800000 */
[----:B------:R-:W-:Y:S01]  /*0a20*/  IADD3 R9, R19, 0x1, RZ ;  /* 0x0000000113097810 */ /* 0x000fe20007ffe0ff */
[----:B------:R-:W-:Y:S02]  /*0a30*/  IMAD.MOV.U32 R2, RZ, RZ, R4 ;  /* 0x000000ffff027224 */ /* 0x000fe400078e0004 */
[----:B------:R-:W-:-:S08]  /*0a40*/  IMAD.MOV.U32 R3, RZ, RZ, R5 ;  /* 0x000000ffff037224 */ /* 0x000fd000078e0005 */
[----:B------:R-:W-:Y:S05]  /*0a50*/  @!P0 BRA `(.L_x_8) ;  /* 0x0000000000208947 */ /* 0x000fea0003800000 */
[----:B------:R-:W-:Y:S02]  /*0a60*/  ISETP.NE.AND P0, PT, R19, 0x2, PT ;  /* 0x000000021300780c */ /* 0x000fe40003f05270 */
[----:B------:R-:W-:-:S11]  /*0a70*/  MOV R17, R7 ;  /* 0x0000000700117202 */ /* 0x000fd60000000f00 */
[----:B------:R-:W-:Y:S05]  /*0a80*/  @!P0 BRA `(.L_x_9) ;  /* 0x0000000000188947 */ /* 0x000fea0003800000 */
[----:B------:R-:W-:Y:S01]  /*0a90*/  ISETP.NE.AND P0, PT, R19, 0x3, PT ;  /* 0x000000031300780c */ /* 0x000fe20003f05270 */
[----:B------:R-:W-:-:S12]  /*0aa0*/  IMAD.MOV.U32 R17, RZ, RZ, R6 ;  /* 0x000000ffff117224 */ /* 0x000fd800078e0006 */
[----:B------:R-:W-:Y:S05]  /*0ab0*/  @P0 BRA `(.L_x_9) ;  /* 0x00000000000c0947 */ /* 0x000fea0003800000 */
[----:B------:R-:W-:Y:S01]  /*0ac0*/  IMAD.MOV.U32 R17, RZ, RZ, R8 ;  /* 0x000000ffff117224 */ /* 0x000fe200078e0008 */
[----:B------:R-:W-:Y:S06]  /*0ad0*/  BRA `(.L_x_9) ;  /* 0x0000000000047947 */ /* 0x000fec0003800000 */
.L_x_8:
[----:B------:R-:W-:-:S07]  /*0ae0*/  MOV R17, R10 ;  /* 0x0000000a00117202 */ /* 0x000fce0000000f00 */
.L_x_9:
[----:B------:R-:W-:Y:S05]  /*0af0*/  BSYNC B1 ;  /* 0x0000000000017941 */ /* 0x000fea0003800000 */
.L_x_7:
[----:B------:R-:W-:Y:S01]  /*0b00*/  ISETP.NE.AND P0, PT, R9, 0x4, PT ;  /* 0x000000040900780c */ /* 0x000fe20003f05270 */
[----:B------:R-:W-:-:S12]  /*0b10*/  BSSY B1, `(.L_x_10) ;  /* 0x000003a000017945 */ /* 0x000fd80003800000 */
[----:B------:R-:W-:Y:S05]  /*0b20*/  @P0 BRA `(.L_x_11) ;  /* 0x0000000000e00947 */ /* 0x000fea0003800000 */
[----:B------:R-:W-:Y:S01]  /*0b30*/  VIADD R18, R18, 0x1 ;  /* 0x0000000112127836 */ /* 0x000fe20000000000 */
[----:B------:R-:W-:Y:S03]  /*0b40*/  BSSY B2, `(.L_x_12) ;  /* 0x000000c000027945 */ /* 0x000fe60003800000 */
[C---:B------:R-:W-:Y:S01]  /*0b50*/  IMAD.HI.U32 R5, R18.reuse, -0x2daee0ad, RZ ;  /* 0xd2511f5312057827 */ /* 0x040fe200078e00ff */
[----:B------:R-:W-:-:S13]  /*0b60*/  ISETP.NE.AND P0, PT, R18, RZ, PT ;  /* 0x000000ff1200720c */ /* 0x000fda0003f05270 */
[----:B------:R-:W-:Y:S05]  /*0b70*/  @P0 BRA `(.L_x_13) ;  /* 0x0000000000200947 */ /* 0x000fea0003800000 */
[----:B------:R-:W-:-:S05]  /*0b80*/  VIADD R15, R15, 0x1 ;  /* 0x000000010f0f7836 */ /* 0x000fca0000000000 */
[----:B------:R-:W-:-:S13]  /*0b90*/  ISETP.NE.AND P0, PT, R15, RZ, PT ;  /* 0x000000ff0f00720c */ /* 0x000fda0003f05270 */
[----:B------:R-:W-:Y:S01]  /*0ba0*/  @!P0 IADD3 R0, R0, 0x1, RZ ;  /* 0x0000000100008810 */ /* 0x000fe20007ffe0ff */
[----:B------:R-:W-:Y:S01]  /*0bb0*/  @!P0 VIADD R4, R16, 0x1 ;  /* 0x0000000110048836 */ /* 0x000fe20000000000 */
[----:B------:R-:W-:Y:S02]  /*0bc0*/  @!P0 MOV R15, RZ ;  /* 0x000000ff000f8202 */ /* 0x000fe40000000f00 */
[----:B------:R-:W-:-:S13]  /*0bd0*/  ISETP.NE.AND P1, PT, R0, RZ, !P0 ;  /* 0x000000ff0000720c */ /* 0x000fda0004725270 */
[----:B------:R-:W-:-:S04]  /*0be0*/  @P1 IMAD.MOV R4, RZ, RZ, R16 ;  /* 0x000000ffff041224 */ /* 0x000fc800078e0210 */
[----:B------:R-:W-:-:S07]  /*0bf0*/  @!P0 IMAD.MOV.U32 R16, RZ, RZ, R4 ;  /* 0x000000ffff108224 */ /* 0x000fce00078e0004 */
.L_x_13:
[----:B------:R-:W-:Y:S05]  /*0c00*/  BSYNC B2 ;  /* 0x0000000000027941 */ /* 0x000fea0003800000 */
.L_x_12:
[----:B------:R-:W-:Y:S01]  /*0c10*/  IMAD.HI.U32 R10, R0, -0x326172a9, RZ ;  /* 0xcd9e8d57000a7827 */ /* 0x000fe200078e00ff */
[----:B------:R-:W-:-:S03]  /*0c20*/  LOP3.LUT R8, R5, UR5, R16, 0x96, !PT ;  /* 0x0000000505087c12 */ /* 0x000fc6000f8e9610 */
[----:B------:R-:W-:Y:S01]  /*0c30*/  IMAD R5, R0, -0x326172a9, RZ ;  /* 0xcd9e8d5700057824 */ /* 0x000fe200078e02ff */
[----:B------:R-:W-:Y:S01]  /*0c40*/  LOP3.LUT R10, R10, UR4, R15, 0x96, !PT ;  /* 0x000000040a0a7c12 */ /* 0x000fe2000f8e960f */
[----:B------:R-:W-:-:S04]  /*0c50*/  IMAD.WIDE.U32 R8, R8, -0x326172a9, RZ ;  /* 0xcd9e8d5708087825 */ /* 0x000fc800078e00ff */
[----:B------:R-:W-:Y:S01]  /*0c60*/  IMAD R7, R18, -0x2daee0ad, RZ ;  /* 0xd2511f5312077824 */ /* 0x000fe200078e02ff */
[----:B------:R-:W-:Y:S01]  /*0c70*/  LOP3.LUT R4, R9, UR8, R5, 0x96, !PT ;  /* 0x0000000809047c12 */ /* 0x000fe2000f8e9605 */
[----:B------:R-:W-:-:S04]  /*0c80*/  IMAD.WIDE.U32 R10, R10, -0x2daee0ad, RZ ;  /* 0xd2511f530a0a7825 */ /* 0x000fc800078e00ff */
[----:B------:R-:W-:Y:S01]  /*0c90*/  IMAD.WIDE.U32 R4, R4, -0x2daee0ad, RZ ;  /* 0xd2511f5304047825 */ /* 0x000fe200078e00ff */
[----:B------:R-:W-:-:S04]  /*0ca0*/  LOP3.LUT R6, R11, UR9, R7, 0x96, !PT ;  /* 0x000000090b067c12 */ /* 0x000fc8000f8e9607 */
[----:B------:R-:W-:Y:S01]  /*0cb0*/  LOP3.LUT R9, R5, UR11, R10, 0x96, !PT ;  /* 0x0000000b05097c12 */ /* 0x000fe2000f8e960a */
[----:B------:R-:W-:-:S05]  /*0cc0*/  IMAD.WIDE.U32 R6, R6, -0x326172a9, RZ ;  /* 0xcd9e8d5706067825 */ /* 0x000fca00078e00ff */
[----:B------:R-:W-:Y:S01]  /*0cd0*/  LOP3.LUT R10, R7, UR10, R8, 0x96, !PT ;  /* 0x0000000a070a7c12 */ /* 0x000fe2000f8e9608 */
[----:B------:R-:W-:-:S04]  /*0ce0*/  IMAD.WIDE.U32 R8, R9, -0x326172a9, RZ ;  /* 0xcd9e8d5709087825 */ /* 0x000fc800078e00ff */
[----:B------:R-:W-:Y:S01]  /*0cf0*/  IMAD.WIDE.U32 R10, R10, -0x2daee0ad, RZ ;  /* 0xd2511f530a0a7825 */ /* 0x000fe200078e00ff */
[----:B------:R-:W-:-:S04]  /*0d00*/  LOP3.LUT R5, R9, UR12, R6, 0x96, !PT ;  /* 0x0000000c09057c12 */ /* 0x000fc8000f8e9606 */
        /* <DEDUP_REMOVED lines=25> */
[----:B------:R-:W-:-:S07]  /*0ea0*/  IMAD.MOV.U32 R9, RZ, RZ, RZ ;  /* 0x000000ffff097224 */ /* 0x000fce00078e00ff */
.L_x_11:
[----:B------:R-:W-:Y:S05]  /*0eb0*/  BSYNC B1 ;  /* 0x0000000000017941 */ /* 0x000fea0003800000 */
.L_x_10:
[----:B------:R-:W0:Y:S01]  /*0ec0*/  I2F.U32.RP R11, R14 ;  /* 0x0000000e000b7306 */ /* 0x000e220000209000 */
[C---:B------:R-:W-:Y:S02]  /*0ed0*/  ISETP.NE.U32.AND P1, PT, R14.reuse, RZ, PT ;  /* 0x000000ff0e00720c */ /* 0x040fe40003f25070 */
[----:B------:R-:W-:-:S05]  /*0ee0*/  IADD3 R22, R14, -0x1, RZ ;  /* 0xffffffff0e167810 */ /* 0x000fca0007ffe0ff */
[----:B0-----:R-:W0:Y:S02]  /*0ef0*/  MUFU.RCP R11, R11 ;  /* 0x0000000b000b7308 */ /* 0x001e240000001000 */
[----:B0-----:R-:W-:-:S06]  /*0f00*/  IADD3 R4, R11, 0xffffffe, RZ ;  /* 0x0ffffffe0b047810 */ /* 0x001fcc0007ffe0ff */
[----:B------:R0:W1:Y:S02]  /*0f10*/  F2I.FTZ.U32.TRUNC.NTZ R5, R4 ;  /* 0x0000000400057305 */ /* 0x000064000021f000 */
[----:B0-----:R-:W-:Y:S02]  /*0f20*/  IMAD.MOV.U32 R4, RZ, RZ, RZ ;  /* 0x000000ffff047224 */ /* 0x001fe400078e00ff */
[----:B-1----:R-:W-:-:S04]  /*0f30*/  IMAD.MOV R19, RZ, RZ, -R5 ;  /* 0x000000ffff137224 */ /* 0x002fc800078e0a05 */
[----:B------:R-:W-:-:S04]  /*0f40*/  IMAD R19, R19, R14, RZ ;  /* 0x0000000e13137224 */ /* 0x000fc800078e02ff */
[----:B------:R-:W-:-:S06]  /*0f50*/  IMAD.HI.U32 R20, R5, R19, R4 ;  /* 0x0000001305147227 */ /* 0x000fcc00078e0004 */
[----:B------:R-:W-:-:S05]  /*0f60*/  IMAD.HI.U32 R20, R20, R17, RZ ;  /* 0x0000001114147227 */ /* 0x000fca00078e00ff */
[----:B------:R-:W-:-:S05]  /*0f70*/  IADD3 R20, -R20, RZ, RZ ;  /* 0x000000ff14147210 */ /* 0x000fca0007ffe1ff */
[----:B------:R-:W-:-:S05]  /*0f80*/  IMAD R17, R14, R20, R17 ;  /* 0x000000140e117224 */ /* 0x000fca00078e0211 */
[----:B------:R-:W-:-:S13]  /*0f90*/  ISETP.GE.U32.AND P0, PT, R17, R14, PT ;  /* 0x0000000e1100720c */ /* 0x000fda0003f06070 */
[----:B------:R-:W-:-:S05]  /*0fa0*/  @P0 IMAD.IADD R17, R17, 0x1, -R14 ;  /* 0x0000000111110824 */ /* 0x000fca00078e0a0e */
[----:B------:R-:W-:-:S13]  /*0fb0*/  ISETP.GE.U32.AND P0, PT, R17, R14, PT ;  /* 0x0000000e1100720c */ /* 0x000fda0003f06070 */
[----:B------:R-:W-:Y:S01]  /*0fc0*/  @P0 IMAD.IADD R17, R17, 0x1, -R14 ;  /* 0x0000000111110824 */ /* 0x000fe200078e0a0e */
[----:B------:R-:W-:-:S04]  /*0fd0*/  @!P1 LOP3.LUT R17, RZ, R14, RZ, 0x33, !PT ;  /* 0x0000000eff119212 */ /* 0x000fc800078e33ff */
[----:B------:R-:W-:-:S13]  /*0fe0*/  ISETP.NE.AND P0, PT, R22, R17, PT ;  /* 0x000000111600720c */ /* 0x000fda0003f05270 */
[----:B------:R-:W0:Y:S01]  /*0ff0*/  @P0 LDC.64 R4, c[0x0][0x218] ;  /* 0x00008600ff040b82 */ /* 0x000e220000000a00 */
[----:B------:R-:W-:-:S05]  /*1000*/  @P0 IADD3 R17, P1, R17, R12, RZ ;  /* 0x0000000c11110210 */ /* 0x000fca0007f3e0ff */
[----:B------:R-:W-:Y:S01]  /*1010*/  @P0 IMAD.X R14, RZ, RZ, R13, P1 ;  /* 0x000000ffff0e0224 */ /* 0x000fe200008e060d */
[C---:B0-----:R-:W-:Y:S02]  /*1020*/  @P0 LEA R20, P1, R17.reuse, R4, 0x1 ;  /* 0x0000000411140211 */ /* 0x041fe400078208ff */
[----:B------:R-:W2:Y:S02]  /*1030*/  @P0 LDG.E.U16 R4, desc[UR6][R2.64] ;  /* 0x0000000602040981 */ /* 0x000ea4000c1e1500 */
[----:B------:R-:W-:-:S05]  /*1040*/  @P0 LEA.HI.X R21, R17, R5, R14, 0x1, P1 ;  /* 0x0000000511150211 */ /* 0x000fca00008f0c0e */
[----:B------:R-:W3:Y:S01]  /*1050*/  @P0 LDG.E.U16 R5, desc[UR6][R20.64] ;  /* 0x0000000614050981 */ /* 0x000ee2000c1e1500 */
[----:B------:R-:W-:Y:S01]  /*1060*/  IMAD.MOV.U32 R19, RZ, RZ, R9 ;  /* 0x000000ffff137224 */ /* 0x000fe200078e0009 */
[----:B------:R-:W-:Y:S02]  /*1070*/  MOV R14, R22 ;  /* 0x00000016000e7202 */ /* 0x000fe40000000f00 */
[----:B--2---:R-:W-:Y:S02]  /*1080*/  @P0 PRMT R17, R4, 0x7710, RZ ;  /* 0x0000771004110816 */ /* 0x004fe400000000ff */
[----:B---3--:R-:W-:-:S05]  /*1090*/  @P0 PRMT R11, R5, 0x7710, RZ ;  /* 0x00007710050b0816 */ /* 0x008fca00000000ff */
[----:B------:R0:W-:Y:S04]  /*10a0*/  @P0 STG.E.U16 desc[UR6][R2.64], R11 ;  /* 0x0000000b02000986 */ /* 0x0001e8000c101506 */
[----:B------:R0:W-:Y:S01]  /*10b0*/  @P0 STG.E.U16 desc[UR6][R20.64], R17 ;  /* 0x0000001114000986 */ /* 0x0001e2000c101506 */
[----:B------:R-:W-:Y:S02]  /*10c0*/  ISETP.GT.AND P0, PT, R22, 0x1, PT ;  /* 0x000000011600780c */ /* 0x000fe40003f04270 */
[----:B------:R-:W-:-:S04]  /*10d0*/  IADD3 R4, P1, R2, -0x2, RZ ;  /* 0xfffffffe02047810 */ /* 0x000fc80007f3e0ff */
[----:B------:R-:W-:-:S07]  /*10e0*/  IADD3.X R5, R3, -0x1, RZ, P1, !PT ;  /* 0xffffffff03057810 */ /* 0x000fce0000ffe4ff */
[----:B0-----:R-:W-:Y:S05]  /*10f0*/  @P0 BRA `(.L_x_14) ;  /* 0xfffffff800400947 */ /* 0x001fea000383ffff */
[----:B------:R-:W-:Y:S05]  /*1100*/  BSYNC B0 ;  /* 0x0000000000007941 */ /* 0x000fea0003800000 */
.L_x_6:
[----:B------:R-:W-:Y:S05]  /*1110*/  EXIT ;  /* 0x000000000000794d */ /* 0x000fea0003800000 */
.L_x_15:
[----:B------:R-:W-:-:S00]  /*1120*/  BRA `(.L_x_15) ;  /* 0xfffffffc00fc7947 */ /* 0x000fc0000383ffff */
[----:B------:R-:W-:-:S00]  /*1130*/  NOP ;  /* 0x0000000000007918 */ /* 0x000fc00000000000 */
        /* <DEDUP_REMOVED lines=12> */
.L_x_128:


//--------------------- .text._ZN44_GLOBAL__N__b9816450_11_Randperm_cu_4012db6537randperm_handle_duplicate_keys_kernelIlN2at6native44_GLOBAL__N__b9816450_11_Randperm_cu_4012db6510OpaqueTypeILi8EEEEEvPT_PT0_S6_iNS1_15PhiloxCudaStateE --------------------------
	.section	.text._ZN44_GLOBAL__N__b9816450_11_Randperm_cu_4012db6537randperm_handle_duplicate_keys_kernelIlN2at6native44_GLOBAL__N__b9816450_11_Randperm_cu_4012db6510OpaqueTypeILi8EEEEEvPT_PT0_S6_iNS1_15PhiloxCudaStateE,"ax",@progbits
	.align	128
.text._ZN44_GLOBAL__N__b9816450_11_Randperm_cu_4012db6537randperm_handle_duplicate_keys_kernelIlN2at6native44_GLOBAL__N__b9816450_11_Randperm_cu_4012db6510OpaqueTypeILi8EEEEEvPT_PT0_S6_iNS1_15PhiloxCudaStateE:
        .type           _ZN44_GLOBAL__N__b9816450_11_Randperm_cu_4012db6537randperm_handle_duplicate_keys_kernelIlN2at6native44_GLOBAL__N__b9816450_11_Randperm_cu_4012db6510OpaqueTypeILi8EEEEEvPT_PT0_S6_iNS1_15PhiloxCudaStateE,@function
        .size           _ZN44_GLOBAL__N__b9816450_11_Randperm_cu_4012db6537randperm_handle_duplicate_keys_kernelIlN2at6native44_GLOBAL__N__b9816450_11_Randperm_cu_4012db6510OpaqueTypeILi8EEEEEvPT_PT0_S6_iNS1_15PhiloxCudaStateE,(.L_x_129 - _ZN44_GLOBAL__N__b9816450_11_Randperm_cu_4012db6537randperm_handle_duplicate_keys_kernelIlN2at6native44_GLOBAL__N__b9816450_11_Randperm_cu_4012db6510OpaqueTypeILi8EEEEEvPT_PT0_S6_iNS1_15PhiloxCudaStateE)
        .other          _ZN44_GLOBAL__N__b9816450_11_Randperm_cu_4012db6537randperm_handle_duplicate_keys_kernelIlN2at6native44_GLOBAL__N__b9816450_11_Randperm_cu_4012db6510OpaqueTypeILi8EEEEEvPT_PT0_S6_iNS1_15PhiloxCudaStateE,@"STO_CUDA_ENTRY STV_DEFAULT"
_ZN44_GLOBAL__N__b9816450_11_Randperm_cu_4012db6537randperm_handle_duplicate_keys_kernelIlN2at6native44_GLOBAL__N__b9816450_11_Randperm_cu_4012db6510OpaqueTypeILi8EEEEEvPT_PT0_S6_iNS1_15PhiloxCudaStateE:
        /* <DEDUP_REMOVED lines=31> */
.L_x_17:
[----:B------:R-:W-:Y:S05]  /*01f0*/  BSYNC B0 ;  /* 0x0000000000007941 */ /* 0x000fea0003800000 */
.L_x_16:
[----:B------:R-:W-:Y:S01]  /*0200*/  IADD3 R6, P1, R10, 0x8, RZ ;  /* 0x000000080a067810 */ /* 0x000fe20007f3e0ff */
[----:B------:R-:W-:Y:S01]  /*0210*/  ULDC.64 UR8, c[0x0][0x218] ;  /* 0x0000860000087ab9 */ /* 0x000fe20000000a00 */
[--C-:B------:R-:W-:Y:S01]  /*0220*/  SHF.R.S32.HI R9, RZ, 0x1f, R0.reuse ;  /* 0x0000001fff097819 */ /* 0x100fe20000011400 */
[----:B------:R-:W-:Y:S01]  /*0230*/  HFMA2.MMA R15, -RZ, RZ, 0, 5.9604644775390625e-08 ;  /* 0x00000001ff0f7435 */ /* 0x000fe200000001ff */
[C---:B------:R-:W-:Y:S01]  /*0240*/  LEA R16, P0, R0.reuse, UR8, 0x3 ;  /* 0x0000000800107c11 */ /* 0x040fe2000f8018ff */
[----:B------:R-:W-:Y:S01]  /*0250*/  BSSY B0, `(.L_x_18) ;  /* 0x000001a000007945 */ /* 0x000fe20003800000 */
[----:B------:R-:W-:Y:S01]  /*0260*/  IADD3.X R7, RZ, R11, RZ, P1, !PT ;  /* 0x0000000bff077210 */ /* 0x000fe20000ffe4ff */
[----:B------:R-:W-:Y:S01]  /*0270*/  IMAD.MOV.U32 R8, RZ, RZ, R0 ;  /* 0x000000ffff087224 */ /* 0x000fe200078e0000 */
[----:B------:R-:W-:Y:S01]  /*0280*/  LEA.HI.X R18, R0, UR9, R9, 0x3, P0 ;  /* 0x0000000900127c11 */ /* 0x000fe200080f1c09 */
[----:B------:R-:W-:Y:S01]  /*0290*/  IMAD.MOV.U32 R14, RZ, RZ, RZ ;  /* 0x000000ffff0e7224 */ /* 0x000fe200078e00ff */
[----:B------:R-:W-:Y:S01]  /*02a0*/  ULDC.U8 UR8, c[0x0][0x244] ;  /* 0x0000910000087ab9 */ /* 0x000fe20000000000 */
[----:B------:R-:W-:Y:S01]  /*02b0*/  ULDC UR9, c[0x0][0x228] ;  /* 0x00008a0000097ab9 */ /* 0x000fe20000000800 */
[----:B------:R-:W-:-:S05]  /*02c0*/  ULDC.64 UR10, c[0x0][0x220] ;  /* 0x00008800000a7ab9 */ /* 0x000fca0000000a00 */
.L_x_20:
[----:B------:R-:W-:Y:S01]  /*02d0*/  VIADD R17, R14, 0x1 ;  /* 0x000000010e117836 */ /* 0x000fe20000000000 */
[----:B------:R-:W-:Y:S01]  /*02e0*/  MOV R12, R15 ;  /* 0x0000000f000c7202 */ /* 0x000fe20000000f00 */
[----:B------:R-:W-:Y:S01]  /*02f0*/  IMAD.MOV.U32 R13, RZ, RZ, R16 ;  /* 0x000000ffff0d7224 */ /* 0x000fe200078e0010 */
[----:B------:R-:W-:Y:S01]  /*0300*/  MOV R19, R14 ;  /* 0x0000000e00137202 */ /* 0x000fe20000000f00 */
[----:B------:R-:W-:Y:S02]  /*0310*/  IMAD.IADD R10, R0, 0x1, R17 ;  /* 0x00000001000a7824 */ /* 0x000fe400078e0211 */
[----:B------:R-:W-:-:S03]  /*0320*/  IMAD.MOV.U32 R22, RZ, RZ, R18 ;  /* 0x000000ffff167224 */ /* 0x000fc600078e0012 */
[----:B------:R-:W-:-:S13]  /*0330*/  ISETP.GE.AND P0, PT, R10, UR9, PT ;  /* 0x000000090a007c0c */ /* 0x000fda000bf06270 */
[----:B------:R-:W-:Y:S05]  /*0340*/  @P0 BRA `(.L_x_19) ;  /* 0x0000000000280947 */ /* 0x000fea0003800000 */
[----:B------:R-:W-:-:S06]  /*0350*/  IMAD.WIDE R10, R19, 0x8, R6 ;  /* 0x00000008130a7825 */ /* 0x000fcc00078e0206 */
[----:B------:R-:W2:Y:S01]  /*0360*/  LDG.E.64 R10, desc[UR6][R10.64] ;  /* 0x000000060a0a7981 */ /* 0x000ea2000c1e1b00 */
[----:B------:R-:W-:Y:S01]  /*0370*/  IADD3 R16, P1, R13, 0x8, RZ ;  /* 0x000000080d107810 */ /* 0x000fe20007f3e0ff */
[----:B------:R-:W-:-:S03]  /*0380*/  VIADD R15, R12, 0x1 ;  /* 0x000000010c0f7836 */ /* 0x000fc60000000000 */
[----:B------:R-:W-:Y:S02]  /*0390*/  IADD3.X R18, RZ, R22, RZ, P1, !PT ;  /* 0x00000016ff127210 */ /* 0x000fe40000ffe4ff */
[----:B--2---:R-:W-:Y:S02]  /*03a0*/  LOP3.LUT P0, RZ, R4, UR10, R10, 0x48, !PT ;  /* 0x0000000a04ff7c12 */ /* 0x004fe4000f80480a */
[----:B------:R-:W-:-:S04]  /*03b0*/  LOP3.LUT R14, R5, R11, RZ, 0x3c, !PT ;  /* 0x0000000b050e7212 */ /* 0x000fc800078e3cff */
[----:B------:R-:W-:Y:S01]  /*03c0*/  LOP3.LUT P0, RZ, R14, UR11, RZ, 0xc0, P0 ;  /* 0x0000000b0eff7c12 */ /* 0x000fe2000800c0ff */
[----:B------:R-:W-:-:S12]  /*03d0*/  IMAD.MOV.U32 R14, RZ, RZ, R17 ;  /* 0x000000ffff0e7224 */ /* 0x000fd800078e0011 */
[----:B------:R-:W-:Y:S05]  /*03e0*/  @!P0 BRA `(.L_x_20) ;  /* 0xfffffffc00b88947 */ /* 0x000fea000383ffff */
.L_x_19:
[----:B------:R-:W-:Y:S05]  /*03f0*/  BSYNC B0 ;  /* 0x0000000000007941 */ /* 0x000fea0003800000 */
.L_x_18:
[----:B------:R-:W-:Y:S02]  /*0400*/  ISETP.NE.AND P1, PT, RZ, UR8, PT ;  /* 0x00000008ff007c0c */ /* 0x000fe4000bf25270 */
[----:B------:R-:W-:-:S11]  /*0410*/  ISETP.NE.AND P0, PT, R19, RZ, PT ;  /* 0x000000ff1300720c */ /* 0x000fd60003f05270 */
[----:B------:R-:W-:Y:S05]  /*0420*/  @!P1 BRA `(.L_x_21) ;  /* 0x0000000000249947 */ /* 0x000fea0003800000 */
[----:B------:R-:W-:Y:S01]  /*0430*/  IMAD.U32 R4, RZ, RZ, UR4 ;  /* 0x00000004ff047e24 */ /* 0x000fe2000f8e00ff */
[----:B------:R-:W2:Y:S01]  /*0440*/  LDG.E.64 R2, desc[UR6][R2.64] ;  /* 0x0000000602027981 */ /* 0x000ea2000c1e1b00 */
[----:B------:R-:W-:Y:S01]  /*0450*/  IMAD.U32 R5, RZ, RZ, UR5 ;  /* 0x00000005ff057e24 */ /* 0x000fe2000f8e00ff */
[----:B------:R-:W2:Y:S05]  /*0460*/  LDC R7, c[0x0][0x240] ;  /* 0x00009000ff077b82 */ /* 0x000eaa0000000800 */
[----:B------:R-:W3:Y:S01]  /*0470*/  LDG.E.64 R4, desc[UR6][R4.64] ;  /* 0x0000000604047981 */ /* 0x000ee2000c1e1b00 */
[----:B--2---:R-:W-:Y:S02]  /*0480*/  IADD3 R2, P1, R2, R7, RZ ;  /* 0x0000000702027210 */ /* 0x004fe40007f3e0ff */
[----:B---3--:R-:W-:-:S02]  /*0490*/  R2UR UR4, R4 ;  /* 0x00000000040472ca */ /* 0x008fc400000e0000 */
[----:B------:R-:W-:Y:S02]  /*04a0*/  R2UR UR5, R5 ;  /* 0x00000000050572ca */ /* 0x000fe400000e0000 */
[----:B------:R-:W-:-:S13]  /*04b0*/  IADD3.X R3, RZ, R3, RZ, P1, !PT ;  /* 0x00000003ff037210 */ /* 0x000fda0000ffe4ff */
.L_x_21:
[----:B------:R-:W-:Y:S05]  /*04c0*/  @!P0 EXIT ;  /* 0x000000000000894d */ /* 0x000fea0003800000 */
[--C-:B------:R-:W-:Y:S01]  /*04d0*/  SHF.R.U64 R18, R2, 0x2, R3.reuse ;  /* 0x0000000202127819 */ /* 0x100fe20000001203 */
[----:B------:R-:W-:Y:S01]  /*04e0*/  IMAD.HI.U32 R5, R0, -0x326172a9, RZ ;  /* 0xcd9e8d5700057827 */ /* 0x000fe200078e00ff */
[----:B------:R-:W-:Y:S01]  /*04f0*/  SHF.R.U32.HI R10, RZ, 0x2, R3 ;  /* 0x00000002ff0a7819 */ /* 0x000fe20000011603 */
[----:B------:R-:W-:Y:S01]  /*0500*/  UIADD3 UR9, UR5, -0x4498517b, URZ ;  /* 0xbb67ae8505097890 */ /* 0x000fe2000fffe03f */
[----:B------:R-:W-:Y:S01]  /*0510*/  SHF.R.S32.HI R11, RZ, 0x1f, R0 ;  /* 0x0000001fff0b7819 */ /* 0x000fe20000011400 */
[C---:B------:R-:W-:Y:S01]  /*0520*/  IMAD.HI.U32 R4, R18.reuse, -0x2daee0ad, RZ ;  /* 0xd2511f5312047827 */ /* 0x040fe200078e00ff */
        /* <DEDUP_REMOVED lines=44> */
[----:B------:R-:W-:Y:S01]  /*07f0*/  IMAD.HI.U32 R14, R5, -0x2daee0ad, RZ ;  /* 0xd2511f53050e7827 */ /* 0x000fe200078e00ff */
[----:B------:R-:W-:-:S03]  /*0800*/  LOP3.LUT R4, R7, UR15, R4, 0x96, !PT ;  /* 0x0000000f07047c12 */ /* 0x000fc6000f8e9604 */
[----:B------:R-:W-:Y:S02]  /*0810*/  IMAD R7, R6, -0x2daee0ad, RZ ;  /* 0xd2511f5306077824 */ /* 0x000fe400078e02ff */
[----:B------:R-:W-:Y:S02]  /*0820*/  IMAD R3, R3, -0x326172a9, RZ ;  /* 0xcd9e8d5703037824 */ /* 0x000fe400078e02ff */
[----:B------:R-:W-:Y:S01]  /*0830*/  IMAD.HI.U32 R6, R4, -0x326172a9, RZ ;  /* 0xcd9e8d5704067827 */ /* 0x000fe200078e00ff */
[----:B------:R-:W-:-:S03]  /*0840*/  LOP3.LUT R7, R14, UR17, R7, 0x96, !PT ;  /* 0x000000110e077c12 */ /* 0x000fc6000f8e9607 */
        /* <DEDUP_REMOVED lines=27> */
.L_x_30:
[C---:B------:R-:W-:Y:S01]  /*0a00*/  ISETP.NE.AND P0, PT, R24.reuse, 0x1, PT ;  /* 0x000000011800780c */ /* 0x040fe20003f05270 */
[----:B------:R-:W-:Y:S01]  /*0a10*/  BSSY B1, `(.L_x_23) ;  /* 0x000000e000017945 */ /* 0x000fe20003800000 */
[----:B------:R-:W-:Y:S01]  /*0a20*/  VIADD R19, R24, 0x1 ;  /* 0x0000000118137836 */ /* 0x000fe20000000000 */
[----:B------:R-:W-:Y:S01]  /*0a30*/  MOV R3, R22 ;  /* 0x0000001600037202 */ /* 0x000fe20000000f00 */
[----:B------:R-:W-:-:S09]  /*0a40*/  IMAD.MOV.U32 R2, RZ, RZ, R13 ;  /* 0x000000ffff027224 */ /* 0x000fd200078e000d */
[----:B------:R-:W-:Y:S05]  /*0a50*/  @!P0 BRA `(.L_x_24) ;  /* 0x0000000000208947 */ /* 0x000fea0003800000 */
[----:B------:R-:W-:Y:S01]  /*0a60*/  ISETP.NE.AND P0, PT, R24, 0x2, PT ;  /* 0x000000021800780c */ /* 0x000fe20003f05270 */
[----:B------:R-:W-:-:S12]  /*0a70*/  IMAD.MOV.U32 R13, RZ, RZ, R7 ;  /* 0x000000ffff0d7224 */ /* 0x000fd800078e0007 */
[----:B------:R-:W-:Y:S05]  /*0a80*/  @!P0 BRA `(.L_x_25) ;  /* 0x0000000000188947 */ /* 0x000fea0003800000 */
[----:B------:R-:W-:Y:S01]  /*0a90*/  ISETP.NE.AND P0, PT, R24, 0x3, PT ;  /* 0x000000031800780c */ /* 0x000fe20003f05270 */
[----:B------:R-:W-:-:S12]  /*0aa0*/  IMAD.MOV.U32 R13, RZ, RZ, R6 ;  /* 0x000000ffff0d7224 */ /* 0x000fd800078e0006 */
[----:B------:R-:W-:Y:S05]  /*0ab0*/  @P0 BRA `(.L_x_25) ;  /* 0x00000000000c0947 */ /* 0x000fea0003800000 */
[----:B------:R-:W-:Y:S01]  /*0ac0*/  MOV R13, R15 ;  /* 0x0000000f000d7202 */ /* 0x000fe20000000f00 */
[----:B------:R-:W-:Y:S06]  /*0ad0*/  BRA `(.L_x_25) ;  /* 0x0000000000047947 */ /* 0x000fec0003800000 */
.L_x_24:
[----:B------:R-:W-:-:S07]  /*0ae0*/  IMAD.MOV.U32 R13, RZ, RZ, R14 ;  /* 0x000000ffff0d7224 */ /* 0x000fce00078e000e */
.L_x_25:
[----:B------:R-:W-:Y:S05]  /*0af0*/  BSYNC B1 ;  /* 0x0000000000017941 */ /* 0x000fea0003800000 */
.L_x_23:
        /* <DEDUP_REMOVED lines=8> */
[----:B------:R-:W-:-:S04]  /*0b80*/  IADD3 R10, R10, 0x1, RZ ;  /* 0x000000010a0a7810 */ /* 0x000fc80007ffe0ff */
[----:B------:R-:W-:-:S13]  /*0b90*/  ISETP.NE.AND P0, PT, R10, RZ, PT ;  /* 0x000000ff0a00720c */ /* 0x000fda0003f05270 */
[----:B------:R-:W-:Y:S02]  /*0ba0*/  @!P0 VIADD R0, R0, 0x1 ;  /* 0x0000000100008836 */ /* 0x000fe40000000000 */
[----:B------:R-:W-:Y:S02]  /*0bb0*/  @!P0 VIADD R5, R11, 0x1 ;  /* 0x000000010b058836 */ /* 0x000fe40000000000 */
[----:B------:R-:W-:Y:S01]  /*0bc0*/  @!P0 IMAD.MOV.U32 R10, RZ, RZ, RZ ;  /* 0x000000ffff0a8224 */ /* 0x000fe200078e00ff */
[----:B------:R-:W-:-:S13]  /*0bd0*/  ISETP.NE.AND P1, PT, R0, RZ, !P0 ;  /* 0x000000ff0000720c */ /* 0x000fda0004725270 */
[----:B------:R-:W-:-:S05]  /*0be0*/  @P1 IADD3 R5, R11, RZ, RZ ;  /* 0x000000ff0b051210 */ /* 0x000fca0007ffe0ff */
[----:B------:R-:W-:-:S07]  /*0bf0*/  @!P0 IMAD.MOV.U32 R11, RZ, RZ, R5 ;  /* 0x000000ffff0b8224 */ /* 0x000fce00078e0005 */
.L_x_29:
[----:B------:R-:W-:Y:S05]  /*0c00*/  BSYNC B2 ;  /* 0x0000000000027941 */ /* 0x000fea0003800000 */
.L_x_28:
        /* <DEDUP_REMOVED lines=9> */
[----:B------:R-:W-:-:S03]  /*0ca0*/  LOP3.LUT R16, R7, UR9, R17, 0x96, !PT ;  /* 0x0000000907107c12 */ /* 0x000fc6000f8e9611 */
[----:B------:R-:W-:Y:S01]  /*0cb0*/  IMAD.MOV.U32 R19, RZ, RZ, RZ ;  /* 0x000000ffff137224 */ /* 0x000fe200078e00ff */
        /* <DEDUP_REMOVED lines=29> */
[----:B------:R-:W-:Y:S02]  /*0e90*/  LOP3.LUT R6, R21, UR24, R14, 0x96, !PT ;  /* 0x0000001815067c12 */ /* 0x000fe4000f8e960e */
[----:B------:R-:W-:Y:S01]  /*0ea0*/  MOV R14, R20 ;  /* 0x00000014000e7202 */ /* 0x000fe20000000f00 */
[----:B------:R-:W-:Y:S01]  /*0eb0*/  IMAD.MOV.U32 R15, RZ, RZ, R16 ;  /* 0x000000ffff0f7224 */ /* 0x000fe200078e0010 */
[----:B------:R-:W-:-:S07]  /*0ec0*/  LOP3.LUT R7, R17, UR25, R4, 0x96, !PT ;  /* 0x0000001911077c12 */ /* 0x000fce000f8e9604 */
.L_x_27:
[----:B------:R-:W-:Y:S05]  /*0ed0*/  BSYNC B1 ;  /* 0x0000000000017941 */ /* 0x000fea0003800000 */
.L_x_26:
[----:B------:R-:W0:Y:S01]  /*0ee0*/  I2F.U32.RP R16, R12 ;  /* 0x0000000c00107306 */ /* 0x000e220000209000 */
[C---:B------:R-:W-:Y:S01]  /*0ef0*/  ISETP.NE.U32.AND P1, PT, R12.reuse, RZ, PT ;  /* 0x000000ff0c00720c */ /* 0x040fe20003f25070 */
[----:B------:R-:W-:-:S06]  /*0f00*/  VIADD R23, R12, 0xffffffff ;  /* 0xffffffff0c177836 */ /* 0x000fcc0000000000 */
        /* <DEDUP_REMOVED lines=13> */
[-C--:B------:R-:W-:Y:S02]  /*0fe0*/  @P0 IADD3 R13, R13, -R12.reuse, RZ ;  /* 0x8000000c0d0d0210 */ /* 0x080fe40007ffe0ff */
[----:B------:R-:W-:-:S04]  /*0ff0*/  @!P1 LOP3.LUT R13, RZ, R12, RZ, 0x33, !PT ;  /* 0x0000000cff0d9212 */ /* 0x000fc800078e33ff */
[----:B------:R-:W-:-:S13]  /*1000*/  ISETP.NE.AND P0, PT, R23, R13, PT ;  /* 0x0000000d1700720c */ /* 0x000fda0003f05270 */
[----:B------:R-:W0:Y:S01]  /*1010*/  @P0 LDC.64 R4, c[0x0][0x218] ;  /* 0x00008600ff040b82 */ /* 0x000e220000000a00 */
[----:B------:R-:W-:Y:S01]  /*1020*/  @P0 IADD3 R13, P1, R13, R8, RZ ;  /* 0x000000080d0d0210 */ /* 0x000fe20007f3e0ff */
[----:B------:R-:W2:Y:S03]  /*1030*/  @P0 LDG.E.64 R16, desc[UR6][R2.64] ;  /* 0x0000000602100981 */ /* 0x000ea6000c1e1b00 */
[----:B------:R-:W-:Y:S02]  /*1040*/  @P0 IADD3.X R12, RZ, R9, RZ, P1, !PT ;  /* 0x00000009ff0c0210 */ /* 0x000fe40000ffe4ff */
[----:B0-----:R-:W-:-:S04]  /*1050*/  @P0 LEA R4, P1, R13, R4, 0x3 ;  /* 0x000000040d040211 */ /* 0x001fc800078218ff */
[----:B------:R-:W-:-:S05]  /*1060*/  @P0 LEA.HI.X R5, R13, R5, R12, 0x3, P1 ;  /* 0x000000050d050211 */ /* 0x000fca00008f1c0c */
[----:B------:R-:W3:Y:S01]  /*1070*/  @P0 LDG.E.64 R12, desc[UR6][R4.64] ;  /* 0x00000006040c0981 */ /* 0x000ee2000c1e1b00 */
[----:B------:R-:W-:Y:S02]  /*1080*/  IMAD.MOV.U32 R24, RZ, RZ, R19 ;  /* 0x000000ffff187224 */ /* 0x000fe400078e0013 */
[----:B---3--:R-:W-:Y:S01]  /*1090*/  @P0 IMAD.MOV.U32 R21, RZ, RZ, R13 ;  /* 0x000000ffff150224 */ /* 0x008fe200078e000d */
[----:B------:R-:W-:-:S05]  /*10a0*/  @P0 MOV R20, R12 ;  /* 0x0000000c00140202 */ /* 0x000fca0000000f00 */
[----:B------:R0:W-:Y:S04]  /*10b0*/  @P0 STG.E.64 desc[UR6][R2.64], R20 ;  /* 0x0000001402000986 */ /* 0x0001e8000c101b06 */
[----:B--2---:R0:W-:Y:S01]  /*10c0*/  @P0 STG.E.64 desc[UR6][R4.64], R16 ;  /* 0x0000001004000986 */ /* 0x0041e2000c101b06 */
[----:B------:R-:W-:Y:S02]  /*10d0*/  ISETP.GT.AND P0, PT, R23, 0x1, PT ;  /* 0x000000011700780c */ /* 0x000fe40003f04270 */
[----:B------:R-:W-:Y:S02]  /*10e0*/  IADD3 R13, P1, R2, -0x8, RZ ;  /* 0xfffffff8020d7810 */ /* 0x000fe40007f3e0ff */
[----:B------:R-:W-:Y:S02]  /*10f0*/  MOV R12, R23 ;  /* 0x00000017000c7202 */ /* 0x000fe40000000f00 */
[----:B------:R-:W-:-:S07]  /*1100*/  IADD3.X R22, R3, -0x1, RZ, P1, !PT ;  /* 0xffffffff03167810 */ /* 0x000fce0000ffe4ff */
[----:B0-----:R-:W-:Y:S05]  /*1110*/  @P0 BRA `(.L_x_30) ;  /* 0xfffffff800380947 */ /* 0x001fea000383ffff */
[----:B------:R-:W-:Y:S05]  /*1120*/  BSYNC B0 ;  /* 0x0000000000007941 */ /* 0x000fea0003800000 */
.L_x_22:
[----:B------:R-:W-:Y:S05]  /*1130*/  EXIT ;  /* 0x000000000000794d */ /* 0x000fea0003800000 */
.L_x_31:
        /* <DEDUP_REMOVED lines=12> */
.L_x_129:


//--------------------- .text._ZN44_GLOBAL__N__b9816450_11_Randperm_cu_4012db6537randperm_handle_duplicate_keys_kernelIlN2at6native44_GLOBAL__N__b9816450_11_Randperm_cu_4012db6510OpaqueTypeILi4EEEEEvPT_PT0_S6_iNS1_15PhiloxCudaStateE --------------------------
	.section	.text._ZN44_GLOBAL__N__b9816450_11_Randperm_cu_4012db6537randperm_handle_duplicate_keys_kernelIlN2at6native44_GLOBAL__N__b9816450_11_Randperm_cu_4012db6510OpaqueTypeILi4EEEEEvPT_PT0_S6_iNS1_15PhiloxCudaStateE,"ax",@progbits
	.align	128
.text._ZN44_GLOBAL__N__b9816450_11_Randperm_cu_4012db6537randperm_handle_duplicate_keys_kernelIlN2at6native44_GLOBAL__N__b9816450_11_Randperm_cu_4012db6510OpaqueTypeILi4EEEEEvPT_PT0_S6_iNS1_15PhiloxCudaStateE:
        .type           _ZN44_GLOBAL__N__b9816450_11_Randperm_cu_4012db6537randperm_handle_duplicate_keys_kernelIlN2at6native44_GLOBAL__N__b9816450_11_Randperm_cu_4012db6510OpaqueTypeILi4EEEEEvPT_PT0_S6_iNS1_15PhiloxCudaStateE,@function
        .size           _ZN44_GLOBAL__N__b9816450_11_Randperm_cu_4012db6537randperm_handle_duplicate_keys_kernelIlN2at6native44_GLOBAL__N__b9816450_11_Randperm_cu_4012db6510OpaqueTypeILi4EEEEEvPT_PT0_S6_iNS1_15PhiloxCudaStateE,(.L_x_130 - _ZN44_GLOBAL__N__b9816450_11_Randperm_cu_4012db6537randperm_handle_duplicate_keys_kernelIlN2at6native44_GLOBAL__N__b9816450_11_Randperm_cu_4012db6510OpaqueTypeILi4EEEEEvPT_PT0_S6_iNS1_15PhiloxCudaStateE)
        .other          _ZN44_GLOBAL__N__b9816450_11_Randperm_cu_4012db6537randperm_handle_duplicate_keys_kernelIlN2at6native44_GLOBAL__N__b9816450_11_Randperm_cu_4012db6510OpaqueTypeILi4EEEEEvPT_PT0_S6_iNS1_15PhiloxCudaStateE,@"STO_CUDA_ENTRY STV_DEFAULT"
_ZN44_GLOBAL__N__b9816450_11_Randperm_cu_4012db6537randperm_handle_duplicate_keys_kernelIlN2at6native44_GLOBAL__N__b9816450_11_Randperm_cu_4012db6510OpaqueTypeILi4EEEEEvPT_PT0_S6_iNS1_15PhiloxCudaStateE:
        /* <DEDUP_REMOVED lines=31> */
.L_x_33:
[----:B------:R-:W-:Y:S05]  /*01f0*/  BSYNC B0 ;  /* 0x0000000000007941 */ /* 0x000fea0003800000 */
.L_x_32:
        /* <DEDUP_REMOVED lines=13> */
.L_x_36:
[----:B------:R-:W-:Y:S01]  /*02d0*/  VIADD R17, R15, 0x1 ;  /* 0x000000010f117836 */ /* 0x000fe20000000000 */
[----:B------:R-:W-:Y:S01]  /*02e0*/  MOV R14, R16 ;  /* 0x00000010000e7202 */ /* 0x000fe20000000f00 */
[----:B------:R-:W-:Y:S01]  /*02f0*/  IMAD.MOV.U32 R5, RZ, RZ, R19 ;  /* 0x000000ffff057224 */ /* 0x000fe200078e0013 */
[----:B------:R-:W-:Y:S01]  /*0300*/  MOV R21, R15 ;  /* 0x0000000f00157202 */ /* 0x000fe20000000f00 */
[----:B------:R-:W-:-:S05]  /*0310*/  IMAD.IADD R4, R0, 0x1, R17 ;  /* 0x0000000100047824 */ /* 0x000fca00078e0211 */
[----:B------:R-:W-:Y:S01]  /*0320*/  ISETP.GE.AND P0, PT, R4, UR9, PT ;  /* 0x0000000904007c0c */ /* 0x000fe2000bf06270 */
[----:B------:R-:W-:-:S12]  /*0330*/  IMAD.MOV.U32 R4, RZ, RZ, R18 ;  /* 0x000000ffff047224 */ /* 0x000fd800078e0012 */
        /* <DEDUP_REMOVED lines=11> */
.L_x_35:
[----:B------:R-:W-:Y:S05]  /*03f0*/  BSYNC B0 ;  /* 0x0000000000007941 */ /* 0x000fea0003800000 */
.L_x_34:
        /* <DEDUP_REMOVED lines=12> */
.L_x_37:
        /* <DEDUP_REMOVED lines=84> */
.L_x_46:
        /* <DEDUP_REMOVED lines=14> */
.L_x_40:
[----:B------:R-:W-:-:S07]  /*0ae0*/  IMAD.MOV.U32 R17, RZ, RZ, R10 ;  /* 0x000000ffff117224 */ /* 0x000fce00078e000a */
.L_x_41:
[----:B------:R-:W-:Y:S05]  /*0af0*/  BSYNC B1 ;  /* 0x0000000000017941 */ /* 0x000fea0003800000 */
.L_x_39:
        /* <DEDUP_REMOVED lines=16> */
.L_x_45:
[----:B------:R-:W-:Y:S05]  /*0c00*/  BSYNC B2 ;  /* 0x0000000000027941 */ /* 0x000fea0003800000 */
.L_x_44:
        /* <DEDUP_REMOVED lines=41> */
[----:B------:R-:W-:-:S11]  /*0ea0*/  HFMA2.MMA R9, -RZ, RZ, 0, 0 ;  /* 0x00000000ff097435 */ /* 0x000fd600000001ff */
.L_x_43:
[----:B------:R-:W-:Y:S05]  /*0eb0*/  BSYNC B1 ;  /* 0x0000000000017941 */ /* 0x000fea0003800000 */
.L_x_42:
[----:B------:R-:W0:Y:S01]  /*0ec0*/  I2F.U32.RP R11, R14 ;  /* 0x0000000e000b7306 */ /* 0x000e220000209000 */
[C---:B------:R-:W-:Y:S01]  /*0ed0*/  ISETP.NE.U32.AND P1, PT, R14.reuse, RZ, PT ;  /* 0x000000ff0e00720c */ /* 0x040fe20003f25070 */
[----:B------:R-:W-:-:S06]  /*0ee0*/  VIADD R22, R14, 0xffffffff ;  /* 0xffffffff0e167836 */ /* 0x000fcc0000000000 */
[----:B0-----:R-:W0:Y:S02]  /*0ef0*/  MUFU.RCP R11, R11 ;  /* 0x0000000b000b7308 */ /* 0x001e240000001000 */
[----:B0-----:R-:W-:-:S06]  /*0f00*/  VIADD R4, R11, 0xffffffe ;  /* 0x0ffffffe0b047836 */ /* 0x001fcc0000000000 */
[----:B------:R0:W1:Y:S02]  /*0f10*/  F2I.FTZ.U32.TRUNC.NTZ R5, R4 ;  /* 0x0000000400057305 */ /* 0x000064000021f000 */
[----:B0-----:R-:W-:Y:S01]  /*0f20*/  MOV R4, RZ ;  /* 0x000000ff00047202 */ /* 0x001fe20000000f00 */
[----:B-1----:R-:W-:-:S04]  /*0f30*/  IMAD.MOV R19, RZ, RZ, -R5 ;  /* 0x000000ffff137224 */ /* 0x002fc800078e0a05 */
[----:B------:R-:W-:-:S04]  /*0f40*/  IMAD R19, R19, R14, RZ ;  /* 0x0000000e13137224 */ /* 0x000fc800078e02ff */
[----:B------:R-:W-:-:S06]  /*0f50*/  IMAD.HI.U32 R20, R5, R19, R4 ;  /* 0x0000001305147227 */ /* 0x000fcc00078e0004 */
[----:B------:R-:W-:-:S04]  /*0f60*/  IMAD.HI.U32 R20, R20, R17, RZ ;  /* 0x0000001114147227 */ /* 0x000fc800078e00ff */
[----:B------:R-:W-:-:S04]  /*0f70*/  IMAD.MOV R20, RZ, RZ, -R20 ;  /* 0x000000ffff147224 */ /* 0x000fc800078e0a14 */
        /* <DEDUP_REMOVED lines=9> */
[----:B------:R-:W2:Y:S03]  /*1010*/  @P0 LDG.E R11, desc[UR6][R2.64] ;  /* 0x00000006020b0981 */ /* 0x000ea6000c1e1900 */
[----:B------:R-:W-:Y:S02]  /*1020*/  @P0 IADD3.X R14, RZ, R13, RZ, P1, !PT ;  /* 0x0000000dff0e0210 */ /* 0x000fe40000ffe4ff */
[----:B0-----:R-:W-:-:S04]  /*1030*/  @P0 LEA R20, P1, R17, R4, 0x2 ;  /* 0x0000000411140211 */ /* 0x001fc800078210ff */
[----:B------:R-:W-:-:S05]  /*1040*/  @P0 LEA.HI.X R21, R17, R5, R14, 0x2, P1 ;  /* 0x0000000511150211 */ /* 0x000fca00008f140e */
[----:B------:R-:W3:Y:S01]  /*1050*/  @P0 LDG.E R17, desc[UR6][R20.64] ;  /* 0x0000000614110981 */ /* 0x000ee2000c1e1900 */
[----:B------:R-:W-:Y:S01]  /*1060*/  IADD3 R4, P1, R2, -0x4, RZ ;  /* 0xfffffffc02047810 */ /* 0x000fe20007f3e0ff */
[----:B------:R-:W-:Y:S01]  /*1070*/  IMAD.MOV.U32 R19, RZ, RZ, R9 ;  /* 0x000000ffff137224 */ /* 0x000fe200078e0009 */
[----:B------:R-:W-:Y:S02]  /*1080*/  MOV R14, R22 ;  /* 0x00000016000e7202 */ /* 0x000fe40000000f00 */
[----:B------:R-:W-:Y:S01]  /*1090*/  IADD3.X R5, R3, -0x1, RZ, P1, !PT ;  /* 0xffffffff03057810 */ /* 0x000fe20000ffe4ff */
[----:B---3--:R0:W-:Y:S04]  /*10a0*/  @P0 STG.E desc[UR6][R2.64], R17 ;  /* 0x0000001102000986 */ /* 0x0081e8000c101906 */
[----:B--2---:R0:W-:Y:S01]  /*10b0*/  @P0 STG.E desc[UR6][R20.64], R11 ;  /* 0x0000000b14000986 */ /* 0x0041e2000c101906 */
[----:B------:R-:W-:-:S13]  /*10c0*/  ISETP.GT.AND P0, PT, R22, 0x1, PT ;  /* 0x000000011600780c */ /* 0x000fda0003f04270 */
[----:B0-----:R-:W-:Y:S05]  /*10d0*/  @P0 BRA `(.L_x_46) ;  /* 0xfffffff800480947 */ /* 0x001fea000383ffff */
[----:B------:R-:W-:Y:S05]  /*10e0*/  BSYNC B0 ;  /* 0x0000000000007941 */ /* 0x000fea0003800000 */
.L_x_38:
[----:B------:R-:W-:Y:S05]  /*10f0*/  EXIT ;  /* 0x000000000000794d */ /* 0x000fea0003800000 */
.L_x_47:
        /* <DEDUP_REMOVED lines=16> */
.L_x_130:


//--------------------- .text._ZN44_GLOBAL__N__b9816450_11_Randperm_cu_4012db6537randperm_handle_duplicate_keys_kernelIlN2at6native44_GLOBAL__N__b9816450_11_Randperm_cu_4012db6510OpaqueTypeILi1EEEEEvPT_PT0_S6_iNS1_15PhiloxCudaStateE --------------------------
	.section	.text._ZN44_GLOBAL__N__b9816450_11_Randperm_cu_4012db6537randperm_handle_duplicate_keys_kernelIlN2at6native44_GLOBAL__N__b9816450_11_Randperm_cu_4012db6510OpaqueTypeILi1EEEEEvPT_PT0_S6_iNS1_15PhiloxCudaStateE,"ax",@progbits
	.align	128
.text._ZN44_GLOBAL__N__b9816450_11_Randperm_cu_4012db6537randperm_handle_duplicate_keys_kernelIlN2at6native44_GLOBAL__N__b9816450_11_Randperm_cu_4012db6510OpaqueTypeILi1EEEEEvPT_PT0_S6_iNS1_15PhiloxCudaStateE:
        .type           _ZN44_GLOBAL__N__b9816450_11_Randperm_cu_4012db6537randperm_handle_duplicate_keys_kernelIlN2at6native44_GLOBAL__N__b9816450_11_Randperm_cu_4012db6510OpaqueTypeILi1EEEEEvPT_PT0_S6_iNS1_15PhiloxCudaStateE,@function
        .size           _ZN44_GLOBAL__N__b9816450_11_Randperm_cu_4012db6537randperm_handle_duplicate_keys_kernelIlN2at6native44_GLOBAL__N__b9816450_11_Randperm_cu_4012db6510OpaqueTypeILi1EEEEEvPT_PT0_S6_iNS1_15PhiloxCudaStateE,(.L_x_131 - _ZN44_GLOBAL__N__b9816450_11_Randperm_cu_4012db6537randperm_handle_duplicate_keys_kernelIlN2at6native44_GLOBAL__N__b9816450_11_Randperm_cu_4012db6510OpaqueTypeILi1EEEEEvPT_PT0_S6_iNS1_15PhiloxCudaStateE)
        .other          _ZN44_GLOBAL__N__b9816450_11_Randperm_cu_4012db6537randperm_handle_duplicate_keys_kernelIlN2at6native44_GLOBAL__N__b9816450_11_Randperm_cu_4012db6510OpaqueTypeILi1EEEEEvPT_PT0_S6_iNS1_15PhiloxCudaStateE,@"STO_CUDA_ENTRY STV_DEFAULT"
_ZN44_GLOBAL__N__b9816450_11_Randperm_cu_4012db6537randperm_handle_duplicate_keys_kernelIlN2at6native44_GLOBAL__N__b9816450_11_Randperm_cu_4012db6510OpaqueTypeILi1EEEEEvPT_PT0_S6_iNS1_15PhiloxCudaStateE:
        /* <DEDUP_REMOVED lines=31> */
.L_x_49:
[----:B------:R-:W-:Y:S05]  /*01f0*/  BSYNC B0 ;  /* 0x0000000000007941 */ /* 0x000fea0003800000 */
.L_x_48:
[----:B------:R-:W-:Y:S01]  /*0200*/  IADD3 R8, P1, R8, 0x8, RZ ;  /* 0x0000000808087810 */ /* 0x000fe20007f3e0ff */
[----:B------:R-:W-:Y:S01]  /*0210*/  ULDC.64 UR8, c[0x0][0x218] ;  /* 0x0000860000087ab9 */ /* 0x000fe20000000a00 */
[--C-:B------:R-:W-:Y:S01]  /*0220*/  SHF.R.S32.HI R12, RZ, 0x1f, R0.reuse ;  /* 0x0000001fff0c7819 */ /* 0x100fe20000011400 */
[----:B------:R-:W-:Y:S01]  /*0230*/  HFMA2.MMA R16, -RZ, RZ, 0, 5.9604644775390625e-08 ;  /* 0x00000001ff107435 */ /* 0x000fe200000001ff */
[----:B------:R-:W-:Y:S01]  /*0240*/  IADD3 R18, P0, R0, UR8, RZ ;  /* 0x0000000800127c10 */ /* 0x000fe2000ff1e0ff */
[----:B------:R-:W-:Y:S01]  /*0250*/  BSSY B0, `(.L_x_50) ;  /* 0x000001a000007945 */ /* 0x000fe20003800000 */
[----:B------:R-:W-:Y:S01]  /*0260*/  IADD3.X R9, RZ, R9, RZ, P1, !PT ;  /* 0x00000009ff097210 */ /* 0x000fe20000ffe4ff */
[----:B------:R-:W-:Y:S01]  /*0270*/  IMAD.MOV.U32 R13, RZ, RZ, R0 ;  /* 0x000000ffff0d7224 */ /* 0x000fe200078e0000 */
[----:B------:R-:W-:Y:S01]  /*0280*/  IADD3.X R19, R12, UR9, RZ, P0, !PT ;  /* 0x000000090c137c10 */ /* 0x000fe200087fe4ff */
[----:B------:R-:W-:Y:S01]  /*0290*/  IMAD.MOV.U32 R15, RZ, RZ, RZ ;  /* 0x000000ffff0f7224 */ /* 0x000fe200078e00ff */
[----:B------:R-:W-:Y:S01]  /*02a0*/  ULDC.U8 UR8, c[0x0][0x244] ;  /* 0x0000910000087ab9 */ /* 0x000fe20000000000 */
[----:B------:R-:W-:Y:S01]  /*02b0*/  ULDC UR9, c[0x0][0x228] ;  /* 0x00008a0000097ab9 */ /* 0x000fe20000000800 */
[----:B------:R-:W-:-:S05]  /*02c0*/  ULDC.64 UR10, c[0x0][0x220] ;  /* 0x00008800000a7ab9 */ /* 0x000fca0000000a00 */
.L_x_52:
        /* <DEDUP_REMOVED lines=18> */
.L_x_51:
[----:B------:R-:W-:Y:S05]  /*03f0*/  BSYNC B0 ;  /* 0x0000000000007941 */ /* 0x000fea0003800000 */
.L_x_50:
        /* <DEDUP_REMOVED lines=12> */
.L_x_53:
        /* <DEDUP_REMOVED lines=84> */
.L_x_62:
        /* <DEDUP_REMOVED lines=14> */
.L_x_56:
[----:B------:R-:W-:-:S07]  /*0ae0*/  IMAD.MOV.U32 R17, RZ, RZ, R10 ;  /* 0x000000ffff117224 */ /* 0x000fce00078e000a */
.L_x_57:
[----:B------:R-:W-:Y:S05]  /*0af0*/  BSYNC B1 ;  /* 0x0000000000017941 */ /* 0x000fea0003800000 */
.L_x_55:
        /* <DEDUP_REMOVED lines=16> */
.L_x_61:
[----:B------:R-:W-:Y:S05]  /*0c00*/  BSYNC B2 ;  /* 0x0000000000027941 */ /* 0x000fea0003800000 */
.L_x_60:
        /* <DEDUP_REMOVED lines=42> */
.L_x_59:
[----:B------:R-:W-:Y:S05]  /*0eb0*/  BSYNC B1 ;  /* 0x0000000000017941 */ /* 0x000fea0003800000 */
.L_x_58:
[----:B------:R-:W0:Y:S01]  /*0ec0*/  I2F.U32.RP R11, R14 ;  /* 0x0000000e000b7306 */ /* 0x000e220000209000 */
[C---:B------:R-:W-:Y:S02]  /*0ed0*/  ISETP.NE.U32.AND P1, PT, R14.reuse, RZ, PT ;  /* 0x000000ff0e00720c */ /* 0x040fe40003f25070 */
[----:B------:R-:W-:-:S05]  /*0ee0*/  IADD3 R22, R14, -0x1, RZ ;  /* 0xffffffff0e167810 */ /* 0x000fca0007ffe0ff */
        /* <DEDUP_REMOVED lines=11> */
[----:B------:R-:W-:-:S04]  /*0fa0*/  @P0 IADD3 R21, R21, -R14, RZ ;  /* 0x8000000e15150210 */ /* 0x000fc80007ffe0ff */
[----:B------:R-:W-:-:S13]  /*0fb0*/  ISETP.GE.U32.AND P0, PT, R21, R14, PT ;  /* 0x0000000e1500720c */ /* 0x000fda0003f06070 */
[----:B------:R-:W-:Y:S01]  /*0fc0*/  @P0 IMAD.IADD R21, R21, 0x1, -R14 ;  /* 0x0000000115150824 */ /* 0x000fe200078e0a0e */
[----:B------:R-:W-:-:S04]  /*0fd0*/  @!P1 LOP3.LUT R21, RZ, R14, RZ, 0x33, !PT ;  /* 0x0000000eff159212 */ /* 0x000fc800078e33ff */
[----:B------:R-:W-:-:S13]  /*0fe0*/  ISETP.NE.AND P0, PT, R22, R21, PT ;  /* 0x000000151600720c */ /* 0x000fda0003f05270 */
[----:B------:R-:W0:Y:S01]  /*0ff0*/  @P0 LDC.64 R4, c[0x0][0x218] ;  /* 0x00008600ff040b82 */ /* 0x000e220000000a00 */
[----:B------:R-:W2:Y:S01]  /*1000*/  @P0 LDG.E.U8 R11, desc[UR6][R2.64] ;  /* 0x00000006020b0981 */ /* 0x000ea2000c1e1100 */
[----:B0-----:R-:W-:-:S04]  /*1010*/  @P0 IADD3 R20, P1, P2, R21, R4, R13 ;  /* 0x0000000415140210 */ /* 0x001fc80007a3e00d */
[----:B------:R-:W-:-:S05]  /*1020*/  @P0 IADD3.X R21, RZ, R5, R12, P1, P2 ;  /* 0x00000005ff150210 */ /* 0x000fca0000fe440c */
[----:B------:R-:W3:Y:S01]  /*1030*/  @P0 LDG.E.U8 R17, desc[UR6][R20.64] ;  /* 0x0000000614110981 */ /* 0x000ee2000c1e1100 */
[----:B------:R-:W-:Y:S01]  /*1040*/  IADD3 R4, P1, R2, -0x1, RZ ;  /* 0xffffffff02047810 */ /* 0x000fe20007f3e0ff */
[----:B------:R-:W-:Y:S01]  /*1050*/  IMAD.MOV.U32 R19, RZ, RZ, R9 ;  /* 0x000000ffff137224 */ /* 0x000fe200078e0009 */
[----:B------:R-:W-:Y:S02]  /*1060*/  MOV R14, R22 ;  /* 0x00000016000e7202 */ /* 0x000fe40000000f00 */
[----:B------:R-:W-:Y:S01]  /*1070*/  IADD3.X R5, R3, -0x1, RZ, P1, !PT ;  /* 0xffffffff03057810 */ /* 0x000fe20000ffe4ff */
[----:B---3--:R0:W-:Y:S04]  /*1080*/  @P0 STG.E.U8 desc[UR6][R2.64], R17 ;  /* 0x0000001102000986 */ /* 0x0081e8000c101106 */
[----:B--2---:R0:W-:Y:S01]  /*1090*/  @P0 STG.E.U8 desc[UR6][R20.64], R11 ;  /* 0x0000000b14000986 */ /* 0x0041e2000c101106 */
[----:B------:R-:W-:-:S13]  /*10a0*/  ISETP.GT.AND P0, PT, R22, 0x1, PT ;  /* 0x000000011600780c */ /* 0x000fda0003f04270 */
[----:B0-----:R-:W-:Y:S05]  /*10b0*/  @P0 BRA `(.L_x_62) ;  /* 0xfffffff800500947 */ /* 0x001fea000383ffff */
[----:B------:R-:W-:Y:S05]  /*10c0*/  BSYNC B0 ;  /* 0x0000000000007941 */ /* 0x000fea0003800000 */
.L_x_54:
[----:B------:R-:W-:Y:S05]  /*10d0*/  EXIT ;  /* 0x000000000000794d */ /* 0x000fea0003800000 */
.L_x_63:
        /* <DEDUP_REMOVED lines=10> */
.L_x_131:


//--------------------- .text._ZN44_GLOBAL__N__b9816450_11_Randperm_cu_4012db6537randperm_handle_duplicate_keys_kernelIiN2at6native44_GLOBAL__N__b9816450_11_Randperm_cu_4012db6510OpaqueTypeILi2EEEEEvPT_PT0_S6_iNS1_15PhiloxCudaStateE --------------------------
	.section	.text._ZN44_GLOBAL__N__b9816450_11_Randperm_cu_4012db6537randperm_handle_duplicate_keys_kernelIiN2at6native44_GLOBAL__N__b9816450_11_Randperm_cu_4012db6510OpaqueTypeILi2EEEEEvPT_PT0_S6_iNS1_15PhiloxCudaStateE,"ax",@progbits
	.align	128
.text._ZN44_GLOBAL__N__b9816450_11_Randperm_cu_4012db6537randperm_handle_duplicate_keys_kernelIiN2at6native44_GLOBAL__N__b9816450_11_Randperm_cu_4012db6510OpaqueTypeILi2EEEEEvPT_PT0_S6_iNS1_15PhiloxCudaStateE:
        .type           _ZN44_GLOBAL__N__b9816450_11_Randperm_cu_4012db6537randperm_handle_duplicate_keys_kernelIiN2at6native44_GLOBAL__N__b9816450_11_Randperm_cu_4012db6510OpaqueTypeILi2EEEEEvPT_PT0_S6_iNS1_15PhiloxCudaStateE,@function
        .size           _ZN44_GLOBAL__N__b9816450_11_Randperm_cu_4012db6537randperm_handle_duplicate_keys_kernelIiN2at6native44_GLOBAL__N__b9816450_11_Randperm_cu_4012db6510OpaqueTypeILi2EEEEEvPT_PT0_S6_iNS1_15PhiloxCudaStateE,(.L_x_132 - _ZN44_GLOBAL__N__b9816450_11_Randperm_cu_4012db6537randperm_handle_duplicate_keys_kernelIiN2at6native44_GLOBAL__N__b9816450_11_Randperm_cu_4012db6510OpaqueTypeILi2EEEEEvPT_PT0_S6_iNS1_15PhiloxCudaStateE)
        .other          _ZN44_GLOBAL__N__b9816450_11_Randperm_cu_4012db6537randperm_handle_duplicate_keys_kernelIiN2at6native44_GLOBAL__N__b9816450_11_Randperm_cu_4012db6510OpaqueTypeILi2EEEEEvPT_PT0_S6_iNS1_15PhiloxCudaStateE,@"STO_CUDA_ENTRY STV_DEFAULT"
_ZN44_GLOBAL__N__b9816450_11_Randperm_cu_4012db6537randperm_handle_duplicate_keys_kernelIiN2at6native44_GLOBAL__N__b9816450_11_Randperm_cu_4012db6510OpaqueTypeILi2EEEEEvPT_PT0_S6_iNS1_15PhiloxCudaStateE:
        /* <DEDUP_REMOVED lines=15> */
[----:B------:R-:W-:Y:S01]  /*00f0*/  ULDC UR8, c[0x0][0x220] ;  /* 0x0000880000087ab9 */ /* 0x000fe20000000800 */
[----:B0-----:R-:W-:-:S05]  /*0100*/  IMAD.WIDE R4, R0, 0x4, R4 ;  /* 0x0000000400047825 */ /* 0x001fca00078e0204 */
[----:B------:R-:W2:Y:S04]  /*0110*/  LDG.E R6, desc[UR6][R4.64+0x4] ;  /* 0x0000040604067981 */ /* 0x000ea8000c1e1900 */
[----:B------:R-:W2:Y:S02]  /*0120*/  LDG.E R19, desc[UR6][R4.64] ;  /* 0x0000000604137981 */ /* 0x000ea4000c1e1900 */
[----:B--2---:R-:W-:-:S13]  /*0130*/  LOP3.LUT P0, RZ, R6, UR8, R19, 0x48, !PT ;  /* 0x0000000806ff7c12 */ /* 0x004fda000f804813 */
[----:B------:R-:W-:Y:S05]  /*0140*/  @P0 EXIT ;  /* 0x000000000000094d */ /* 0x000fea0003800000 */
[----:B------:R-:W-:Y:S01]  /*0150*/  ISETP.NE.AND P0, PT, R0, RZ, PT ;  /* 0x000000ff0000720c */ /* 0x000fe20003f05270 */
[----:B------:R-:W-:-:S12]  /*0160*/  BSSY B0, `(.L_x_64) ;  /* 0x0000005000007945 */ /* 0x000fd80003800000 */
[----:B------:R-:W-:Y:S05]  /*0170*/  @!P0 BRA `(.L_x_65) ;  /* 0x00000000000c8947 */ /* 0x000fea0003800000 */
[----:B------:R-:W2:Y:S02]  /*0180*/  LDG.E R6, desc[UR6][R4.64+-0x4] ;  /* 0xfffffc0604067981 */ /* 0x000ea4000c1e1900 */
[----:B--2---:R-:W-:-:S13]  /*0190*/  LOP3.LUT P0, RZ, R6, UR8, R19, 0x48, !PT ;  /* 0x0000000806ff7c12 */ /* 0x004fda000f804813 */
[----:B------:R-:W-:Y:S05]  /*01a0*/  @!P0 EXIT ;  /* 0x000000000000894d */ /* 0x000fea0003800000 */
.L_x_65:
[----:B------:R-:W-:Y:S05]  /*01b0*/  BSYNC B0 ;  /* 0x0000000000007941 */ /* 0x000fea0003800000 */
.L_x_64:
        /* <DEDUP_REMOVED lines=12> */
[----:B------:R-:W-:-:S05]  /*0280*/  ULDC UR10, c[0x0][0x220] ;  /* 0x00008800000a7ab9 */ /* 0x000fca0000000800 */
.L_x_68:
        /* <DEDUP_REMOVED lines=9> */
[----:B------:R-:W2:Y:S01]  /*0320*/  LDG.E R8, desc[UR6][R8.64] ;  /* 0x0000000608087981 */ /* 0x000ea2000c1e1900 */
[----:B------:R-:W-:Y:S01]  /*0330*/  IADD3 R16, P1, R4, 0x2, RZ ;  /* 0x0000000204107810 */ /* 0x000fe20007f3e0ff */
[----:B------:R-:W-:Y:S02]  /*0340*/  IMAD.MOV.U32 R10, RZ, RZ, R15 ;  /* 0x000000ffff0a7224 */ /* 0x000fe400078e000f */
[----:B------:R-:W-:Y:S01]  /*0350*/  VIADD R11, R14, 0x1 ;  /* 0x000000010e0b7836 */ /* 0x000fe20000000000 */
[----:B------:R-:W-:Y:S02]  /*0360*/  IADD3.X R17, RZ, R5, RZ, P1, !PT ;  /* 0x00000005ff117210 */ /* 0x000fe40000ffe4ff */
[----:B--2---:R-:W-:-:S13]  /*0370*/  LOP3.LUT P0, RZ, R19, UR10, R8, 0x48, !PT ;  /* 0x0000000a13ff7c12 */ /* 0x004fda000f804808 */
[----:B------:R-:W-:Y:S05]  /*0380*/  @!P0 BRA `(.L_x_68) ;  /* 0xfffffffc00c08947 */ /* 0x000fea000383ffff */
.L_x_67:
[----:B------:R-:W-:Y:S05]  /*0390*/  BSYNC B0 ;  /* 0x0000000000007941 */ /* 0x000fea0003800000 */
.L_x_66:
        /* <DEDUP_REMOVED lines=12> */
.L_x_69:
        /* <DEDUP_REMOVED lines=84> */
.L_x_78:
        /* <DEDUP_REMOVED lines=14> */
.L_x_72:
[----:B------:R-:W-:-:S07]  /*0a80*/  IMAD.MOV.U32 R17, RZ, RZ, R10 ;  /* 0x000000ffff117224 */ /* 0x000fce00078e000a */
.L_x_73:
[----:B------:R-:W-:Y:S05]  /*0a90*/  BSYNC B1 ;  /* 0x0000000000017941 */ /* 0x000fea0003800000 */
.L_x_71:
        /* <DEDUP_REMOVED lines=10> */
[----:B------:R-:W-:Y:S01]  /*0b40*/  @!P0 VIADD R0, R0, 0x1 ;  /* 0x0000000100008836 */ /* 0x000fe20000000000 */
[----:B------:R-:W-:Y:S02]  /*0b50*/  @!P0 IADD3 R4, R16, 0x1, RZ ;  /* 0x0000000110048810 */ /* 0x000fe40007ffe0ff */
[----:B------:R-:W-:Y:S02]  /*0b60*/  @!P0 MOV R15, RZ ;  /* 0x000000ff000f8202 */ /* 0x000fe40000000f00 */
[----:B------:R-:W-:-:S13]  /*0b70*/  ISETP.NE.AND P1, PT, R0, RZ, !P0 ;  /* 0x000000ff0000720c */ /* 0x000fda0004725270 */
[----:B------:R-:W-:-:S04]  /*0b80*/  @P1 IMAD.MOV R4, RZ, RZ, R16 ;  /* 0x000000ffff041224 */ /* 0x000fc800078e0210 */
[----:B------:R-:W-:-:S07]  /*0b90*/  @!P0 IMAD.MOV.U32 R16, RZ, RZ, R4 ;  /* 0x000000ffff108224 */ /* 0x000fce00078e0004 */
.L_x_77:
[----:B------:R-:W-:Y:S05]  /*0ba0*/  BSYNC B2 ;  /* 0x0000000000027941 */ /* 0x000fea0003800000 */
.L_x_76:
        /* <DEDUP_REMOVED lines=42> */
.L_x_75:
[----:B------:R-:W-:Y:S05]  /*0e50*/  BSYNC B1 ;  /* 0x0000000000017941 */ /* 0x000fea0003800000 */
.L_x_74:
[----:B------:R-:W0:Y:S01]  /*0e60*/  I2F.U32.RP R11, R14 ;  /* 0x0000000e000b7306 */ /* 0x000e220000209000 */
[C---:B------:R-:W-:Y:S01]  /*0e70*/  ISETP.NE.U32.AND P1, PT, R14.reuse, RZ, PT ;  /* 0x000000ff0e00720c */ /* 0x040fe20003f25070 */
[----:B------:R-:W-:-:S06]  /*0e80*/  VIADD R22, R14, 0xffffffff ;  /* 0xffffffff0e167836 */ /* 0x000fcc0000000000 */
[----:B0-----:R-:W0:Y:S02]  /*0e90*/  MUFU.RCP R11, R11 ;  /* 0x0000000b000b7308 */ /* 0x001e240000001000 */
[----:B0-----:R-:W-:-:S06]  /*0ea0*/  VIADD R4, R11, 0xffffffe ;  /* 0x0ffffffe0b047836 */ /* 0x001fcc0000000000 */
[----:B------:R0:W1:Y:S02]  /*0eb0*/  F2I.FTZ.U32.TRUNC.NTZ R5, R4 ;  /* 0x0000000400057305 */ /* 0x000064000021f000 */
[----:B0-----:R-:W-:Y:S01]  /*0ec0*/  IMAD.MOV.U32 R4, RZ, RZ, RZ ;  /* 0x000000ffff047224 */ /* 0x001fe200078e00ff */
[----:B-1----:R-:W-:-:S05]  /*0ed0*/  IADD3 R19, RZ, -R5, RZ ;  /* 0x80000005ff137210 */ /* 0x002fca0007ffe0ff */
        /* <DEDUP_REMOVED lines=12> */
[----:B------:R-:W-:-:S04]  /*0fa0*/  @P0 IADD3 R17, P1, R17, R12, RZ ;  /* 0x0000000c11110210 */ /* 0x000fc80007f3e0ff */
[----:B------:R-:W-:Y:S02]  /*0fb0*/  @P0 IADD3.X R14, RZ, R13, RZ, P1, !PT ;  /* 0x0000000dff0e0210 */ /* 0x000fe40000ffe4ff */
        /* <DEDUP_REMOVED lines=15> */
.L_x_70:
[----:B------:R-:W-:Y:S05]  /*10b0*/  EXIT ;  /* 0x000000000000794d */ /* 0x000fea0003800000 */
.L_x_79:
        /* <DEDUP_REMOVED lines=12> */
.L_x_132:


//--------------------- .text._ZN44_GLOBAL__N__b9816450_11_Randperm_cu_4012db6537randperm_handle_duplicate_keys_kernelIiN2at6native44_GLOBAL__N__b9816450_11_Randperm_cu_4012db6510OpaqueTypeILi8EEEEEvPT_PT0_S6_iNS1_15PhiloxCudaStateE --------------------------
	.section	.text._ZN44_GLOBAL__N__b9816450_11_Randperm_cu_4012db6537randperm_handle_duplicate_keys_kernelIiN2at6native44_GLOBAL__N__b9816450_11_Randperm_cu_4012db6510OpaqueTypeILi8EEEEEvPT_PT0_S6_iNS1_15PhiloxCudaStateE,"ax",@progbits
	.align	128
.text._ZN44_GLOBAL__N__b9816450_11_Randperm_cu_4012db6537randperm_handle_duplicate_keys_kernelIiN2at6native44_GLOBAL__N__b9816450_11_Randperm_cu_4012db6510OpaqueTypeILi8EEEEEvPT_PT0_S6_iNS1_15PhiloxCudaStateE:
        .type           _ZN44_GLOBAL__N__b9816450_11_Randperm_cu_4012db6537randperm_handle_duplicate_keys_kernelIiN2at6native44_GLOBAL__N__b9816450_11_Randperm_cu_4012db6510OpaqueTypeILi8EEEEEvPT_PT0_S6_iNS1_15PhiloxCudaStateE,@function
        .size           _ZN44_GLOBAL__N__b9816450_11_Randperm_cu_4012db6537randperm_handle_duplicate_keys_kernelIiN2at6native44_GLOBAL__N__b9816450_11_Randperm_cu_4012db6510OpaqueTypeILi8EEEEEvPT_PT0_S6_iNS1_15PhiloxCudaStateE,(.L_x_133 - _ZN44_GLOBAL__N__b9816450_11_Randperm_cu_4012db6537randperm_handle_duplicate_keys_kernelIiN2at6native44_GLOBAL__N__b9816450_11_Randperm_cu_4012db6510OpaqueTypeILi8EEEEEvPT_PT0_S6_iNS1_15PhiloxCudaStateE)
        .other          _ZN44_GLOBAL__N__b9816450_11_Randperm_cu_4012db6537randperm_handle_duplicate_keys_kernelIiN2at6native44_GLOBAL__N__b9816450_11_Randperm_cu_4012db6510OpaqueTypeILi8EEEEEvPT_PT0_S6_iNS1_15PhiloxCudaStateE,@"STO_CUDA_ENTRY STV_DEFAULT"
_ZN44_GLOBAL__N__b9816450_11_Randperm_cu_4012db6537randperm_handle_duplicate_keys_kernelIiN2at6native44_GLOBAL__N__b9816450_11_Randperm_cu_4012db6510OpaqueTypeILi8EEEEEvPT_PT0_S6_iNS1_15PhiloxCudaStateE:
        /* <DEDUP_REMOVED lines=27> */
.L_x_81:
[----:B------:R-:W-:Y:S05]  /*01b0*/  BSYNC B0 ;  /* 0x0000000000007941 */ /* 0x000fea0003800000 */
.L_x_80:
        /* <DEDUP_REMOVED lines=13> */
.L_x_84:
        /* <DEDUP_REMOVED lines=16> */
.L_x_83:
[----:B------:R-:W-:Y:S05]  /*0390*/  BSYNC B0 ;  /* 0x0000000000007941 */ /* 0x000fea0003800000 */
.L_x_82:
        /* <DEDUP_REMOVED lines=12> */
.L_x_85:
        /* <DEDUP_REMOVED lines=84> */
.L_x_94:
        /* <DEDUP_REMOVED lines=9> */
[----:B------:R-:W-:Y:S02]  /*0a30*/  ISETP.NE.AND P0, PT, R24, 0x3, PT ;  /* 0x000000031800780c */ /* 0x000fe40003f05270 */
[----:B------:R-:W-:-:S11]  /*0a40*/  MOV R13, R6 ;  /* 0x00000006000d7202 */ /* 0x000fd60000000f00 */
[----:B------:R-:W-:Y:S05]  /*0a50*/  @P0 BRA `(.L_x_89) ;  /* 0x00000000000c0947 */ /* 0x000fea0003800000 */
[----:B------:R-:W-:Y:S01]  /*0a60*/  IMAD.MOV.U32 R13, RZ, RZ, R15 ;  /* 0x000000ffff0d7224 */ /* 0x000fe200078e000f */
[----:B------:R-:W-:Y:S06]  /*0a70*/  BRA `(.L_x_89) ;  /* 0x0000000000047947 */ /* 0x000fec0003800000 */
.L_x_88:
[----:B------:R-:W-:-:S07]  /*0a80*/  MOV R13, R14 ;  /* 0x0000000e000d7202 */ /* 0x000fce0000000f00 */
.L_x_89:
[----:B------:R-:W-:Y:S05]  /*0a90*/  BSYNC B1 ;  /* 0x0000000000017941 */ /* 0x000fea0003800000 */
.L_x_87:
        /* <DEDUP_REMOVED lines=16> */
.L_x_93:
[----:B------:R-:W-:Y:S05]  /*0ba0*/  BSYNC B2 ;  /* 0x0000000000027941 */ /* 0x000fea0003800000 */
.L_x_92:
[----:B------:R-:W-:Y:S01]  /*0bb0*/  IMAD.HI.U32 R5, R0, -0x326172a9, RZ ;  /* 0xcd9e8d5700057827 */ /* 0x000fe200078e00ff */
[----:B------:R-:W-:Y:S01]  /*0bc0*/  LOP3.LUT R4, R4, UR5, R11, 0x96, !PT ;  /* 0x0000000504047c12 */ /* 0x000fe2000f8e960b */
[----:B------:R-:W-:Y:S02]  /*0bd0*/  HFMA2.MMA R19, -RZ, RZ, 0, 0 ;  /* 0x00000000ff137435 */ /* 0x000fe400000001ff */
        /* <DEDUP_REMOVED lines=41> */
.L_x_91:
[----:B------:R-:W-:Y:S05]  /*0e70*/  BSYNC B1 ;  /* 0x0000000000017941 */ /* 0x000fea0003800000 */
.L_x_90:
        /* <DEDUP_REMOVED lines=37> */
.L_x_86:
[----:B------:R-:W-:Y:S05]  /*10d0*/  EXIT ;  /* 0x000000000000794d */ /* 0x000fea0003800000 */
.L_x_95:
        /* <DEDUP_REMOVED lines=10> */
.L_x_133:


//--------------------- .text._ZN44_GLOBAL__N__b9816450_11_Randperm_cu_4012db6537randperm_handle_duplicate_keys_kernelIiN2at6native44_GLOBAL__N__b9816450_11_Randperm_cu_4012db6510OpaqueTypeILi4EEEEEvPT_PT0_S6_iNS1_15PhiloxCudaStateE --------------------------
	.section	.text._ZN44_GLOBAL__N__b9816450_11_Randperm_cu_4012db6537randperm_handle_duplicate_keys_kernelIiN2at6native44_GLOBAL__N__b9816450_11_Randperm_cu_4012db6510OpaqueTypeILi4EEEEEvPT_PT0_S6_iNS1_15PhiloxCudaStateE,"ax",@progbits
	.align	128
.text._ZN44_GLOBAL__N__b9816450_11_Randperm_cu_4012db6537randperm_handle_duplicate_keys_kernelIiN2at6native44_GLOBAL__N__b9816450_11_Randperm_cu_4012db6510OpaqueTypeILi4EEEEEvPT_PT0_S6_iNS1_15PhiloxCudaStateE:
        .type           _ZN44_GLOBAL__N__b9816450_11_Randperm_cu_4012db6537randperm_handle_duplicate_keys_kernelIiN2at6native44_GLOBAL__N__b9816450_11_Randperm_cu_4012db6510OpaqueTypeILi4EEEEEvPT_PT0_S6_iNS1_15PhiloxCudaStateE,@function
        .size           _ZN44_GLOBAL__N__b9816450_11_Randperm_cu_4012db6537randperm_handle_duplicate_keys_kernelIiN2at6native44_GLOBAL__N__b9816450_11_Randperm_cu_4012db6510OpaqueTypeILi4EEEEEvPT_PT0_S6_iNS1_15PhiloxCudaStateE,(.L_x_134 - _ZN44_GLOBAL__N__b9816450_11_Randperm_cu_4012db6537randperm_handle_duplicate_keys_kernelIiN2at6native44_GLOBAL__N__b9816450_11_Randperm_cu_4012db6510OpaqueTypeILi4EEEEEvPT_PT0_S6_iNS1_15PhiloxCudaStateE)
        .other          _ZN44_GLOBAL__N__b9816450_11_Randperm_cu_4012db6537randperm_handle_duplicate_keys_kernelIiN2at6native44_GLOBAL__N__b9816450_11_Randperm_cu_4012db6510OpaqueTypeILi4EEEEEvPT_PT0_S6_iNS1_15PhiloxCudaStateE,@"STO_CUDA_ENTRY STV_DEFAULT"
_ZN44_GLOBAL__N__b9816450_11_Randperm_cu_4012db6537randperm_handle_duplicate_keys_kernelIiN2at6native44_GLOBAL__N__b9816450_11_Randperm_cu_4012db6510OpaqueTypeILi4EEEEEvPT_PT0_S6_iNS1_15PhiloxCudaStateE:
        /* <DEDUP_REMOVED lines=27> */
.L_x_97:
[----:B------:R-:W-:Y:S05]  /*01b0*/  BSYNC B0 ;  /* 0x0000000000007941 */ /* 0x000fea0003800000 */
.L_x_96:
        /* <DEDUP_REMOVED lines=13> */
.L_x_100:
        /* <DEDUP_REMOVED lines=16> */
.L_x_99:
[----:B------:R-:W-:Y:S05]  /*0390*/  BSYNC B0 ;  /* 0x0000000000007941 */ /* 0x000fea0003800000 */
.L_x_98:
        /* <DEDUP_REMOVED lines=12> */
.L_x_101:
        /* <DEDUP_REMOVED lines=84> */
.L_x_110:
        /* <DEDUP_REMOVED lines=14> */
.L_x_104:
[----:B------:R-:W-:-:S07]  /*0a80*/  MOV R17, R10 ;  /* 0x0000000a00117202 */ /* 0x000fce0000000f00 */
.L_x_105:
[----:B------:R-:W-:Y:S05]  /*0a90*/  BSYNC B1 ;  /* 0x0000000000017941 */ /* 0x000fea0003800000 */
.L_x_103:
        /* <DEDUP_REMOVED lines=16> */
.L_x_109:
[----:B------:R-:W-:Y:S05]  /*0ba0*/  BSYNC B2 ;  /* 0x0000000000027941 */ /* 0x000fea0003800000 */
.L_x_108:
        /* <DEDUP_REMOVED lines=42> */
.L_x_107:
[----:B------:R-:W-:Y:S05]  /*0e50*/  BSYNC B1 ;  /* 0x0000000000017941 */ /* 0x000fea0003800000 */
.L_x_106:
        /* <DEDUP_REMOVED lines=35> */
.L_x_102:
[----:B------:R-:W-:Y:S05]  /*1090*/  EXIT ;  /* 0x000000000000794d */ /* 0x000fea0003800000 */
.L_x_111:
        /* <DEDUP_REMOVED lines=14> */
.L_x_134:


//--------------------- .text._ZN44_GLOBAL__N__b9816450_11_Randperm_cu_4012db6537randperm_handle_duplicate_keys_kernelIiN2at6native44_GLOBAL__N__b9816450_11_Randperm_cu_4012db6510OpaqueTypeILi1EEEEEvPT_PT0_S6_iNS1_15PhiloxCudaStateE --------------------------
	.section	.text._ZN44_GLOBAL__N__b9816450_11_Randperm_cu_4012db6537randperm_handle_duplicate_keys_kernelIiN2at6native44_GLOBAL__N__b9816450_11_Randperm_cu_4012db6510OpaqueTypeILi1EEEEEvPT_PT0_S6_iNS1_15PhiloxCudaStateE,"ax",@progbits
	.align	128
.text._ZN44_GLOBAL__N__b9816450_11_Randperm_cu_4012db6537randperm_handle_duplicate_keys_kernelIiN2at6native44_GLOBAL__N__b9816450_11_Randperm_cu_4012db6510OpaqueTypeILi1EEEEEvPT_PT0_S6_iNS1_15PhiloxCudaStateE:
        .type           _ZN44_GLOBAL__N__b9816450_11_Randperm_cu_4012db6537randperm_handle_duplicate_keys_kernelIiN2at6native44_GLOBAL__N__b9816450_11_Randperm_cu_4012db6510OpaqueTypeILi1EEEEEvPT_PT0_S6_iNS1_15PhiloxCudaStateE,@function
        .size           _ZN44_GLOBAL__N__b9816450_11_Randperm_cu_4012db6537randperm_handle_duplicate_keys_kernelIiN2at6native44_GLOBAL__N__b9816450_11_Randperm_cu_4012db6510OpaqueTypeILi1EEEEEvPT_PT0_S6_iNS1_15PhiloxCudaStateE,(.L_x_135 - _ZN44_GLOBAL__N__b9816450_11_Randperm_cu_4012db6537randperm_handle_duplicate_keys_kernelIiN2at6native44_GLOBAL__N__b9816450_11_Randperm_cu_4012db6510OpaqueTypeILi1EEEEEvPT_PT0_S6_iNS1_15PhiloxCudaStateE)
        .other          _ZN44_GLOBAL__N__b9816450_11_Randperm_cu_4012db6537randperm_handle_duplicate_keys_kernelIiN2at6native44_GLOBAL__N__b9816450_11_Randperm_cu_4012db6510OpaqueTypeILi1EEEEEvPT_PT0_S6_iNS1_15PhiloxCudaStateE,@"STO_CUDA_ENTRY STV_DEFAULT"
_ZN44_GLOBAL__N__b9816450_11_Randperm_cu_4012db6537randperm_handle_duplicate_keys_kernelIiN2at6native44_GLOBAL__N__b9816450_11_Randperm_cu_4012db6510OpaqueTypeILi1EEEEEvPT_PT0_S6_iNS1_15PhiloxCudaStateE:
        /* <DEDUP_REMOVED lines=27> */
.L_x_113:
[----:B------:R-:W-:Y:S05]  /*01b0*/  BSYNC B0 ;  /* 0x0000000000007941 */ /* 0x000fea0003800000 */
.L_x_112:
        /* <DEDUP_REMOVED lines=12> */
[----:B------:R-:W-:-:S05]  /*0280*/  ULDC UR10, c[0x0][0x220] ;  /* 0x00008800000a7ab9 */ /* 0x000fca0000000800 */
.L_x_116:
        /* <DEDUP_REMOVED lines=16> */
.L_x_115:
[----:B------:R-:W-:Y:S05]  /*0390*/  BSYNC B0 ;  /* 0x0000000000007941 */ /* 0x000fea0003800000 */
.L_x_114:
        /* <DEDUP_REMOVED lines=12> */
.L_x_117:
        /* <DEDUP_REMOVED lines=84> */
.L_x_126:
[C---:B------:R-:W-:Y:S01]  /*09a0*/  ISETP.NE.AND P0, PT, R19.reuse, 0x1, PT ;  /* 0x000000011300780c */ /* 0x040fe20003f05270 */
[----:B------:R-:W-:Y:S01]  /*09b0*/  BSSY B1, `(.L_x_119) ;  /* 0x000000e000017945 */ /* 0x000fe20003800000 */
[----:B------:R-:W-:Y:S01]  /*09c0*/  VIADD R9, R19, 0x1 ;  /* 0x0000000113097836 */ /* 0x000fe20000000000 */
[----:B------:R-:W-:Y:S01]  /*09d0*/  MOV R2, R4 ;  /* 0x0000000400027202 */ /* 0x000fe20000000f00 */
[----:B------:R-:W-:-:S09]  /*09e0*/  IMAD.MOV.U32 R3, RZ, RZ, R5 ;  /* 0x000000ffff037224 */ /* 0x000fd200078e0005 */
[----:B------:R-:W-:Y:S05]  /*09f0*/  @!P0 BRA `(.L_x_120) ;  /* 0x0000000000208947 */ /* 0x000fea0003800000 */
[----:B------:R-:W-:Y:S02]  /*0a00*/  ISETP.NE.AND P0, PT, R19, 0x2, PT ;  /* 0x000000021300780c */ /* 0x000fe40003f05270 */
[----:B------:R-:W-:-:S11]  /*0a10*/  MOV R17, R7 ;  /* 0x0000000700117202 */ /* 0x000fd60000000f00 */
[----:B------:R-:W-:Y:S05]  /*0a20*/  @!P0 BRA `(.L_x_121) ;  /* 0x0000000000188947 */ /* 0x000fea0003800000 */
[----:B------:R-:W-:Y:S01]  /*0a30*/  ISETP.NE.AND P0, PT, R19, 0x3, PT ;  /* 0x000000031300780c */ /* 0x000fe20003f05270 */
[----:B------:R-:W-:-:S12]  /*0a40*/  IMAD.MOV.U32 R17, RZ, RZ, R6 ;  /* 0x000000ffff117224 */ /* 0x000fd800078e0006 */
[----:B------:R-:W-:Y:S05]  /*0a50*/  @P0 BRA `(.L_x_121) ;  /* 0x00000000000c0947 */ /* 0x000fea0003800000 */
[----:B------:R-:W-:Y:S01]  /*0a60*/  MOV R17, R8 ;  /* 0x0000000800117202 */ /* 0x000fe20000000f00 */
[----:B------:R-:W-:Y:S06]  /*0a70*/  BRA `(.L_x_121) ;  /* 0x0000000000047947 */ /* 0x000fec0003800000 */
.L_x_120:
[----:B------:R-:W-:-:S07]  /*0a80*/  IMAD.MOV.U32 R17, RZ, RZ, R10 ;  /* 0x000000ffff117224 */ /* 0x000fce00078e000a */
.L_x_121:
[----:B------:R-:W-:Y:S05]  /*0a90*/  BSYNC B1 ;  /* 0x0000000000017941 */ /* 0x000fea0003800000 */
.L_x_119:
[----:B------:R-:W-:Y:S01]  /*0aa0*/  ISETP.NE.AND P0, PT, R9, 0x4, PT ;  /* 0x000000040900780c */ /* 0x000fe20003f05270 */
[----:B------:R-:W-:-:S12]  /*0ab0*/  BSSY B1, `(.L_x_122) ;  /* 0x000003a000017945 */ /* 0x000fd80003800000 */
[----:B------:R-:W-:Y:S05]  /*0ac0*/  @P0 BRA `(.L_x_123) ;  /* 0x0000000000e00947 */ /* 0x000fea0003800000 */
[----:B------:R-:W-:Y:S01]  /*0ad0*/  IADD3 R18, R18, 0x1, RZ ;  /* 0x0000000112127810 */ /* 0x000fe20007ffe0ff */
[----:B------:R-:W-:Y:S03]  /*0ae0*/  BSSY B2, `(.L_x_124) ;  /* 0x000000c000027945 */ /* 0x000fe60003800000 */
[C---:B------:R-:W-:Y:S01]  /*0af0*/  ISETP.NE.AND P0, PT, R18.reuse, RZ, PT ;  /* 0x000000ff1200720c */ /* 0x040fe20003f05270 */
[----:B------:R-:W-:-:S12]  /*0b00*/  IMAD.HI.U32 R5, R18, -0x2daee0ad, RZ ;  /* 0xd2511f5312057827 */ /* 0x000fd800078e00ff */
[----:B------:R-:W-:Y:S05]  /*0b10*/  @P0 BRA `(.L_x_125) ;  /* 0x0000000000200947 */ /* 0x000fea0003800000 */
[----:B------:R-:W-:-:S05]  /*0b20*/  VIADD R15, R15, 0x1 ;  /* 0x000000010f0f7836 */ /* 0x000fca0000000000 */
[----:B------:R-:W-:-:S13]  /*0b30*/  ISETP.NE.AND P0, PT, R15, RZ, PT ;  /* 0x000000ff0f00720c */ /* 0x000fda0003f05270 */
[----:B------:R-:W-:Y:S01]  /*0b40*/  @!P0 IADD3 R0, R0, 0x1, RZ ;  /* 0x0000000100008810 */ /* 0x000fe20007ffe0ff */
[----:B------:R-:W-:Y:S02]  /*0b50*/  @!P0 VIADD R4, R16, 0x1 ;  /* 0x0000000110048836 */ /* 0x000fe40000000000 */
[----:B------:R-:W-:Y:S01]  /*0b60*/  @!P0 IMAD.MOV.U32 R15, RZ, RZ, RZ ;  /* 0x000000ffff0f8224 */ /* 0x000fe200078e00ff */
[----:B------:R-:W-:-:S13]  /*0b70*/  ISETP.NE.AND P1, PT, R0, RZ, !P0 ;  /* 0x000000ff0000720c */ /* 0x000fda0004725270 */
[----:B------:R-:W-:-:S04]  /*0b80*/  @P1 IADD3 R4, R16, RZ, RZ ;  /* 0x000000ff10041210 */ /* 0x000fc80007ffe0ff */
[----:B------:R-:W-:-:S07]  /*0b90*/  @!P0 MOV R16, R4 ;  /* 0x0000000400108202 */ /* 0x000fce0000000f00 */
.L_x_125:
[----:B------:R-:W-:Y:S05]  /*0ba0*/  BSYNC B2 ;  /* 0x0000000000027941 */ /* 0x000fea0003800000 */
.L_x_124:
        /* <DEDUP_REMOVED lines=42> */
.L_x_123:
[----:B------:R-:W-:Y:S05]  /*0e50*/  BSYNC B1 ;  /* 0x0000000000017941 */ /* 0x000fea0003800000 */
.L_x_122:
[----:B------:R-:W0:Y:S01]  /*0e60*/  I2F.U32.RP R11, R14 ;  /* 0x0000000e000b7306 */ /* 0x000e220000209000 */
[C---:B------:R-:W-:Y:S02]  /*0e70*/  ISETP.NE.U32.AND P1, PT, R14.reuse, RZ, PT ;  /* 0x000000ff0e00720c */ /* 0x040fe40003f25070 */
[----:B------:R-:W-:-:S05]  /*0e80*/  IADD3 R22, R14, -0x1, RZ ;  /* 0xffffffff0e167810 */ /* 0x000fca0007ffe0ff */
[----:B0-----:R-:W0:Y:S02]  /*0e90*/  MUFU.RCP R11, R11 ;  /* 0x0000000b000b7308 */ /* 0x001e240000001000 */
[----:B0-----:R-:W-:-:S06]  /*0ea0*/  IADD3 R4, R11, 0xffffffe, RZ ;  /* 0x0ffffffe0b047810 */ /* 0x001fcc0007ffe0ff */
[----:B------:R0:W1:Y:S02]  /*0eb0*/  F2I.FTZ.U32.TRUNC.NTZ R5, R4 ;  /* 0x0000000400057305 */ /* 0x000064000021f000 */
[----:B0-----:R-:W-:Y:S01]  /*0ec0*/  HFMA2.MMA R4, -RZ, RZ, 0, 0 ;  /* 0x00000000ff047435 */ /* 0x001fe200000001ff */
[----:B-1----:R-:W-:-:S04]  /*0ed0*/  IMAD.MOV R19, RZ, RZ, -R5 ;  /* 0x000000ffff137224 */ /* 0x002fc800078e0a05 */
[----:B------:R-:W-:-:S05]  /*0ee0*/  IMAD R19, R19, R14, RZ ;  /* 0x0000000e13137224 */ /* 0x000fca00078e02ff */
        /* <DEDUP_REMOVED lines=24> */
.L_x_118:
[----:B------:R-:W-:Y:S05]  /*1070*/  EXIT ;  /* 0x000000000000794d */ /* 0x000fea0003800000 */
.L_x_127:
        /* <DEDUP_REMOVED lines=16> */
.L_x_135:


//--------------------- .nv.global.init           --------------------------
	.section	.nv.global.init,"aw",@progbits
	.align	4
.nv.global.init:
	.type		mrg32k3aM1SubSeq,@object
	.size		mrg32k3aM1SubSeq,(mrg32k3aM2SubSeq - mrg32k3aM1SubSeq)
mrg32k3aM1SubSeq:
        /*0000*/ 	.byte	0x0b, 0xcc, 0xee, 0x04, 0x73, 0x29, 0x8b, 0x6f, 0xf6, 0x53, 0x03, 0xf6, 0x23, 0xf6, 0xea, 0xda
        /* <DEDUP_REMOVED lines=125> */
	.type		mrg32k3aM2SubSeq,@object
	.size		mrg32k3aM2SubSeq,(mrg32k3aM1 - mrg32k3aM2SubSeq)
mrg32k3aM2SubSeq:
        /* <DEDUP_REMOVED lines=126> */
	.type		mrg32k3aM1,@object
	.size		mrg32k3aM1,(mrg32k3aM1Seq - mrg32k3aM1)
mrg32k3aM1:
        /* <DEDUP_REMOVED lines=144> */
	.type		mrg32k3aM1Seq,@object
	.size		mrg32k3aM1Seq,(mrg32k3aM2 - mrg32k3aM1Seq)
mrg32k3aM1Seq:
        /* <DEDUP_REMOVED lines=144> */
	.type		mrg32k3aM2,@object
	.size		mrg32k3aM2,(mrg32k3aM2Seq - mrg32k3aM2)
mrg32k3aM2:
        /* <DEDUP_REMOVED lines=144> */
	.type		mrg32k3aM2Seq,@object
	.size		mrg32k3aM2Seq,(precalc_xorwow_matrix - mrg32k3aM2Seq)
mrg32k3aM2Seq:
        /* <DEDUP_REMOVED lines=144> */
	.type		precalc_xorwow_matrix,@object
	.size		precalc_xorwow_matrix,(precalc_xorwow_offset_matrix - precalc_xorwow_matrix)
precalc_xorwow_matrix:
        /* <DEDUP_REMOVED lines=6400> */
	.type		precalc_xorwow_offset_matrix,@object
	.size		precalc_xorwow_offset_matrix,(.L_1 - precalc_xorwow_offset_matrix)
precalc_xorwow_offset_matrix:
        /* <DEDUP_REMOVED lines=6400> */
.L_1:


//--------------------- .nv.shared.reserved.0     --------------------------
	.section	.nv.shared.reserved.0,"aw",@nobits
	.weak		__nv_reservedSMEM_offset_0_alias
	.size		__nv_reservedSMEM_offset_0_alias, 0, 0
	.other		__nv_reservedSMEM_offset_0_alias,@"STO_CUDA_RESERVED_SHARED STV_DEFAULT"
__nv_reservedSMEM_offset_0_alias:
	.zero		0


//--------------------- .nv.global                --------------------------
	.section	.nv.global,"aw",@nobits
.nv.global:
	.type		_ZN42_INTERNAL_b9816450_11_Randperm_cu_4012db654cuda3std3__48in_placeE,@object
	.size		_ZN42_INTERNAL_b9816450_11_Randperm_cu_4012db654cuda3std3__48in_placeE,(_ZN42_INTERNAL_b9816450_11_Randperm_cu_4012db654cuda3std6ranges3__45__cpo8distanceE - _ZN42_INTERNAL_b9816450_11_Randperm_cu_4012db654cuda3std3__48in_placeE)
_ZN42_INTERNAL_b9816450_11_Randperm_cu_4012db654cuda3std3__48in_placeE:
	.zero		1
	.type		_ZN42_INTERNAL_b9816450_11_Randperm_cu_4012db654cuda3std6ranges3__45__cpo8distanceE,@object
	.size		_ZN42_INTERNAL_b9816450_11_Randperm_cu_4012db654cuda3std6ranges3__45__cpo8distanceE,(_ZN42_INTERNAL_b9816450_11_Randperm_cu_4012db654cuda3std3__45__cpo6cbeginE - _ZN42_INTERNAL_b9816450_11_Randperm_cu_4012db654cuda3std6ranges3__45__cpo8distanceE)
_ZN42_INTERNAL_b9816450_11_Randperm_cu_4012db654cuda3std6ranges3__45__cpo8distanceE:
	.zero		1
	.type		_ZN42_INTERNAL_b9816450_11_Randperm_cu_4012db654cuda3std3__45__cpo6cbeginE,@object
	.size		_ZN42_INTERNAL_b9816450_11_Randperm_cu_4012db654cuda3std3__45__cpo6cbeginE,(_ZN42_INTERNAL_b9816450_11_Randperm_cu_4012db654cuda3std6ranges3__45__cpo7advanceE - _ZN42_INTERNAL_b9816450_11_Randperm_cu_4012db654cuda3std3__45__cpo6cbeginE)
_ZN42_INTERNAL_b9816450_11_Randperm_cu_4012db654cuda3std3__45__cpo6cbeginE:
	.zero		1
	.type		_ZN42_INTERNAL_b9816450_11_Randperm_cu_4012db654cuda3std6ranges3__45__cpo7advanceE,@object
	.size		_ZN42_INTERNAL_b9816450_11_Randperm_cu_4012db654cuda3std6ranges3__45__cpo7advanceE,(_ZN42_INTERNAL_b9816450_11_Randperm_cu_4012db654cuda3std3__45__cpo7crbeginE - _ZN42_INTERNAL_b9816450_11_Randperm_cu_4012db654cuda3std6ranges3__45__cpo7advanceE)
_ZN42_INTERNAL_b9816450_11_Randperm_cu_4012db654cuda3std6ranges3__45__cpo7advanceE:
	.zero		1
	.type		_ZN42_INTERNAL_b9816450_11_Randperm_cu_4012db654cuda3std3__45__cpo7crbeginE,@object
	.size		_ZN42_INTERNAL_b9816450_11_Randperm_cu_4012db654cuda3std3__45__cpo7crbeginE,(_ZN42_INTERNAL_b9816450_11_Randperm_cu_4012db654cuda3std6ranges3__45__cpo4dataE - _ZN42_INTERNAL_b9816450_11_Randperm_cu_4012db654cuda3std3__45__cpo7crbeginE)
_ZN42_INTERNAL_b9816450_11_Randperm_cu_4012db654cuda3std3__45__cpo7crbeginE:
	.zero		1
	.type		_ZN42_INTERNAL_b9816450_11_Randperm_cu_4012db654cuda3std6ranges3__45__cpo4dataE,@object
	.size		_ZN42_INTERNAL_b9816450_11_Randperm_cu_4012db654cuda3std6ranges3__45__cpo4dataE,(_ZN42_INTERNAL_b9816450_11_Randperm_cu_4012db654cuda3std6ranges3__45__cpo5beginE - _ZN42_INTERNAL_b9816450_11_Randperm_cu_4012db654cuda3std6ranges3__45__cpo4dataE)
_ZN42_INTERNAL_b9816450_11_Randperm_cu_4012db654cuda3std6ranges3__45__cpo4dataE:
	.zero		1
	.type		_ZN42_INTERNAL_b9816450_11_Randperm_cu_4012db654cuda3std6ranges3__45__cpo5beginE,@object
	.size		_ZN42_INTERNAL_b9816450_11_Randperm_cu_4012db654cuda3std6ranges3__45__cpo5beginE,(_ZN42_INTERNAL_b9816450_11_Randperm_cu_4012db654cuda3std3__444_GLOBAL__N__b9816450_11_Randperm_cu_4012db656ignoreE - _ZN42_INTERNAL_b9816450_11_Randperm_cu_4012db654cuda3std6ranges3__45__cpo5beginE)
_ZN42_INTERNAL_b9816450_11_Randperm_cu_4012db654cuda3std6ranges3__45__cpo5beginE:
	.zero		1
	.type		_ZN42_INTERNAL_b9816450_11_Randperm_cu_4012db654cuda3std3__444_GLOBAL__N__b9816450_11_Randperm_cu_4012db656ignoreE,@object
	.size		_ZN42_INTERNAL_b9816450_11_Randperm_cu_4012db654cuda3std3__444_GLOBAL__N__b9816450_11_Randperm_cu_4012db656ignoreE,(_ZN42_INTERNAL_b9816450_11_Randperm_cu_4012db654cuda3std6ranges3__45__cpo4sizeE - _ZN42_INTERNAL_b9816450_11_Randperm_cu_4012db654cuda3std3__444_GLOBAL__N__b9816450_11_Randperm_cu_4012db656ignoreE)
_ZN42_INTERNAL_b9816450_11_Randperm_cu_4012db654cuda3std3__444_GLOBAL__N__b9816450_11_Randperm_cu_4012db656ignoreE:
	.zero		1
	.type		_ZN42_INTERNAL_b9816450_11_Randperm_cu_4012db654cuda3std6ranges3__45__cpo4sizeE,@object
	.size		_ZN42_INTERNAL_b9816450_11_Randperm_cu_4012db654cuda3std6ranges3__45__cpo4sizeE,(_ZN42_INTERNAL_b9816450_11_Randperm_cu_4012db654cuda3std3__45__cpo5beginE - _ZN42_INTERNAL_b9816450_11_Randperm_cu_4012db654cuda3std6ranges3__45__cpo4sizeE)
_ZN42_INTERNAL_b9816450_11_Randperm_cu_4012db654cuda3std6ranges3__45__cpo4sizeE:
	.zero		1
	.type		_ZN42_INTERNAL_b9816450_11_Randperm_cu_4012db654cuda3std3__45__cpo5beginE,@object
	.size		_ZN42_INTERNAL_b9816450_11_Randperm_cu_4012db654cuda3std3__45__cpo5beginE,(_ZN42_INTERNAL_b9816450_11_Randperm_cu_4012db654cuda3std6ranges3__45__cpo6cbeginE - _ZN42_INTERNAL_b9816450_11_Randperm_cu_4012db654cuda3std3__45__cpo5beginE)
_ZN42_INTERNAL_b9816450_11_Randperm_cu_4012db654cuda3std3__45__cpo5beginE:
	.zero		1
	.type		_ZN42_INTERNAL_b9816450_11_Randperm_cu_4012db654cuda3std6ranges3__45__cpo6cbeginE,@object
	.size		_ZN42_INTERNAL_b9816450_11_Randperm_cu_4012db654cuda3std6ranges3__45__cpo6cbeginE,(_ZN42_INTERNAL_b9816450_11_Randperm_cu_4012db654cuda3std3__45__cpo6rbeginE - _ZN42_INTERNAL_b9816450_11_Randperm_cu_4012db654cuda3std6ranges3__45__cpo6cbeginE)
_ZN42_INTERNAL_b9816450_11_Randperm_cu_4012db654cuda3std6ranges3__45__cpo6cbeginE:
	.zero		1
	.type		_ZN42_INTERNAL_b9816450_11_Randperm_cu_4012db654cuda3std3__45__cpo6rbeginE,@object
	.size		_ZN42_INTERNAL_b9816450_11_Randperm_cu_4012db654cuda3std3__45__cpo6rbeginE,(_ZN42_INTERNAL_b9816450_11_Randperm_cu_4012db654cuda3std6ranges3__45__cpo4nextE - _ZN42_INTERNAL_b9816450_11_Randperm_cu_4012db654cuda3std3__45__cpo6rbeginE)
_ZN42_INTERNAL_b9816450_11_Randperm_cu_4012db654cuda3std3__45__cpo6rbeginE:
	.zero		1
	.type		_ZN42_INTERNAL_b9816450_11_Randperm_cu_4012db654cuda3std6ranges3__45__cpo4nextE,@object
	.size		_ZN42_INTERNAL_b9816450_11_Randperm_cu_4012db654cuda3std6ranges3__45__cpo4nextE,(_ZN42_INTERNAL_b9816450_11_Randperm_cu_4012db654cuda3std6ranges3__45__cpo4swapE - _ZN42_INTERNAL_b9816450_11_Randperm_cu_4012db654cuda3std6ranges3__45__cpo4nextE)
_ZN42_INTERNAL_b9816450_11_Randperm_cu_4012db654cuda3std6ranges3__45__cpo4nextE:
	.zero		1
	.type		_ZN42_INTERNAL_b9816450_11_Randperm_cu_4012db654cuda3std6ranges3__45__cpo4swapE,@object
	.size		_ZN42_INTERNAL_b9816450_11_Randperm_cu_4012db654cuda3std6ranges3__45__cpo4swapE,(_ZN42_INTERNAL_b9816450_11_Randperm_cu_4012db654cuda3std3__420unreachable_sentinelE - _ZN42_INTERNAL_b9816450_11_Randperm_cu_4012db654cuda3std6ranges3__45__cpo4swapE)
_ZN42_INTERNAL_b9816450_11_Randperm_cu_4012db654cuda3std6ranges3__45__cpo4swapE:
	.zero		1
	.type		_ZN42_INTERNAL_b9816450_11_Randperm_cu_4012db654cuda3std3__420unreachable_sentinelE,@object
	.size		_ZN42_INTERNAL_b9816450_11_Randperm_cu_4012db654cuda3std3__420unreachable_sentinelE,(_ZN42_INTERNAL_b9816450_11_Randperm_cu_4012db656thrust23THRUST_300001_SM_900_NS6system6detail10sequential3seqE - _ZN42_INTERNAL_b9816450_11_Randperm_cu_4012db654cuda3std3__420unreachable_sentinelE)
_ZN42_INTERNAL_b9816450_11_Randperm_cu_4012db654cuda3std3__420unreachable_sentinelE:
	.zero		1
	.type		_ZN42_INTERNAL_b9816450_11_Randperm_cu_4012db656thrust23THRUST_300001_SM_900_NS6system6detail10sequential3seqE,@object
	.size		_ZN42_INTERNAL_b9816450_11_Randperm_cu_4012db656thrust23THRUST_300001_SM_900_NS6system6detail10sequential3seqE,(_ZN42_INTERNAL_b9816450_11_Randperm_cu_4012db654cuda3std3__45__cpo4cendE - _ZN42_INTERNAL_b9816450_11_Randperm_cu_4012db656thrust23THRUST_300001_SM_900_NS6system6detail10sequential3seqE)
_ZN42_INTERNAL_b9816450_11_Randperm_cu_4012db656thrust23THRUST_300001_SM_900_NS6system6detail10sequential3seqE:
	.zero		1
	.type		_ZN42_INTERNAL_b9816450_11_Randperm_cu_4012db654cuda3std3__45__cpo4cendE,@object
	.size		_ZN42_INTERNAL_b9816450_11_Randperm_cu_4012db654cuda3std3__45__cpo4cendE,(_ZN42_INTERNAL_b9816450_11_Randperm_cu_4012db654cuda3std6ranges3__45__cpo9iter_swapE - _ZN42_INTERNAL_b9816450_11_Randperm_cu_4012db654cuda3std3__45__cpo4cendE)
_ZN42_INTERNAL_b9816450_11_Randperm_cu_4012db654cuda3std3__45__cpo4cendE:
	.zero		1
	.type		_ZN42_INTERNAL_b9816450_11_Randperm_cu_4012db654cuda3std6ranges3__45__cpo9iter_swapE,@object
	.size		_ZN42_INTERNAL_b9816450_11_Randperm_cu_4012db654cuda3std6ranges3__45__cpo9iter_swapE,(_ZN42_INTERNAL_b9816450_11_Randperm_cu_4012db654cuda3std3__45__cpo5crendE - _ZN42_INTERNAL_b9816450_11_Randperm_cu_4012db654cuda3std6ranges3__45__cpo9iter_swapE)
_ZN42_INTERNAL_b9816450_11_Randperm_cu_4012db654cuda3std6ranges3__45__cpo9iter_swapE:
	.zero		1
	.type		_ZN42_INTERNAL_b9816450_11_Randperm_cu_4012db654cuda3std3__45__cpo5crendE,@object
	.size		_ZN42_INTERNAL_b9816450_11_Randperm_cu_4012db654cuda3std3__45__cpo5crendE,(_ZN42_INTERNAL_b9816450_11_Randperm_cu_4012db654cuda3std6ranges3__45__cpo5cdataE - _ZN42_INTERNAL_b9816450_11_Randperm_cu_4012db654cuda3std3__45__cpo5crendE)
_ZN42_INTERNAL_b9816450_11_Randperm_cu_4012db654cuda3std3__45__cpo5crendE:
	.zero		1
	.type		_ZN42_INTERNAL_b9816450_11_Randperm_cu_4012db654cuda3std6ranges3__45__cpo5cdataE,@object
	.size		_ZN42_INTERNAL_b9816450_11_Randperm_cu_4012db654cuda3std6ranges3__45__cpo5cdataE,(_ZN42_INTERNAL_b9816450_11_Randperm_cu_4012db654cuda3std6ranges3__45__cpo3endE - _ZN42_INTERNAL_b9816450_11_Randperm_cu_4012db654cuda3std6ranges3__45__cpo5cdataE)
_ZN42_INTERNAL_b9816450_11_Randperm_cu_4012db654cuda3std6ranges3__45__cpo5cdataE:
	.zero		1
	.type		_ZN42_INTERNAL_b9816450_11_Randperm_cu_4012db654cuda3std6ranges3__45__cpo3endE,@object
	.size		_ZN42_INTERNAL_b9816450_11_Randperm_cu_4012db654cuda3std6ranges3__45__cpo3endE,(_ZN42_INTERNAL_b9816450_11_Randperm_cu_4012db654cuda3std3__419piecewise_constructE - _ZN42_INTERNAL_b9816450_11_Randperm_cu_4012db654cuda3std6ranges3__45__cpo3endE)
_ZN42_INTERNAL_b9816450_11_Randperm_cu_4012db654cuda3std6ranges3__45__cpo3endE:
	.zero		1
	.type		_ZN42_INTERNAL_b9816450_11_Randperm_cu_4012db654cuda3std3__419piecewise_constructE,@object
	.size		_ZN42_INTERNAL_b9816450_11_Randperm_cu_4012db654cuda3std3__419piecewise_constructE,(_ZN42_INTERNAL_b9816450_11_Randperm_cu_4012db654cuda3std6ranges3__45__cpo5ssizeE - _ZN42_INTERNAL_b9816450_11_Randperm_cu_4012db654cuda3std3__419piecewise_constructE)
_ZN42_INTERNAL_b9816450_11_Randperm_cu_4012db654cuda3std3__419piecewise_constructE:
	.zero		1
	.type		_ZN42_INTERNAL_b9816450_11_Randperm_cu_4012db654cuda3std6ranges3__45__cpo5ssizeE,@object
	.size		_ZN42_INTERNAL_b9816450_11_Randperm_cu_4012db654cuda3std6ranges3__45__cpo5ssizeE,(_ZN42_INTERNAL_b9816450_11_Randperm_cu_4012db654cuda3std3__45__cpo3endE - _ZN42_INTERNAL_b9816450_11_Randperm_cu_4012db654cuda3std6ranges3__45__cpo5ssizeE)
_ZN42_INTERNAL_b9816450_11_Randperm_cu_4012db654cuda3std6ranges3__45__cpo5ssizeE:
	.zero		1
	.type		_ZN42_INTERNAL_b9816450_11_Randperm_cu_4012db654cuda3std3__45__cpo3endE,@object
	.size		_ZN42_INTERNAL_b9816450_11_Randperm_cu_4012db654cuda3std3__45__cpo3endE,(_ZN42_INTERNAL_b9816450_11_Randperm_cu_4012db654cuda3std6ranges3__45__cpo4cendE - _ZN42_INTERNAL_b9816450_11_Randperm_cu_4012db654cuda3std3__45__cpo3endE)
_ZN42_INTERNAL_b9816450_11_Randperm_cu_4012db654cuda3std3__45__cpo3endE:
	.zero		1
	.type		_ZN42_INTERNAL_b9816450_11_Randperm_cu_4012db654cuda3std6ranges3__45__cpo4cendE,@object
	.size		_ZN42_INTERNAL_b9816450_11_Randperm_cu_4012db654cuda3std6ranges3__45__cpo4cendE,(_ZN42_INTERNAL_b9816450_11_Randperm_cu_4012db654cuda3std3__45__cpo4rendE - _ZN42_INTERNAL_b9816450_11_Randperm_cu_4012db654cuda3std6ranges3__45__cpo4cendE)
_ZN42_INTERNAL_b9816450_11_Randperm_cu_4012db654cuda3std6ranges3__45__cpo4cendE:
	.zero		1
	.type		_ZN42_INTERNAL_b9816450_11_Randperm_cu_4012db654cuda3std3__45__cpo4rendE,@object
	.size		_ZN42_INTERNAL_b9816450_11_Randperm_cu_4012db654cuda3std3__45__cpo4rendE,(_ZN42_INTERNAL_b9816450_11_Randperm_cu_4012db654cuda3std6ranges3__45__cpo4prevE - _ZN42_INTERNAL_b9816450_11_Randperm_cu_4012db654cuda3std3__45__cpo4rendE)
_ZN42_INTERNAL_b9816450_11_Randperm_cu_4012db654cuda3std3__45__cpo4rendE:
	.zero		1
	.type		_ZN42_INTERNAL_b9816450_11_Randperm_cu_4012db654cuda3std6ranges3__45__cpo4prevE,@object
	.size		_ZN42_INTERNAL_b9816450_11_Randperm_cu_4012db654cuda3std6ranges3__45__cpo4prevE,(_ZN42_INTERNAL_b9816450_11_Randperm_cu_4012db654cuda3std6ranges3__45__cpo9iter_moveE - _ZN42_INTERNAL_b9816450_11_Randperm_cu_4012db654cuda3std6ranges3__45__cpo4prevE)
_ZN42_INTERNAL_b9816450_11_Randperm_cu_4012db654cuda3std6ranges3__45__cpo4prevE:
	.zero		1
	.type		_ZN42_INTERNAL_b9816450_11_Randperm_cu_4012db654cuda3std6ranges3__45__cpo9iter_moveE,@object
	.size		_ZN42_INTERNAL_b9816450_11_Randperm_cu_4012db654cuda3std6ranges3__45__cpo9iter_moveE,(.L_22 - _ZN42_INTERNAL_b9816450_11_Randperm_cu_4012db654cuda3std6ranges3__45__cpo9iter_moveE)
_ZN42_INTERNAL_b9816450_11_Randperm_cu_4012db654cuda3std6ranges3__45__cpo9iter_moveE:
	.zero		1
.L_22:


//--------------------- .nv.constant0._ZN44_GLOBAL__N__b9816450_11_Randperm_cu_4012db6537randperm_handle_duplicate_keys_kernelIlN2at6native44_GLOBAL__N__b9816450_11_Randperm_cu_4012db6510OpaqueTypeILi2EEEEEvPT_PT0_S6_iNS1_15PhiloxCudaStateE --------------------------
	.section	.nv.constant0._ZN44_GLOBAL__N__b9816450_11_Randperm_cu_4012db6537randperm_handle_duplicate_keys_kernelIlN2at6native44_GLOBAL__N__b9816450_11_Randperm_cu_4012db6510OpaqueTypeILi2EEEEEvPT_PT0_S6_iNS1_15PhiloxCudaStateE,"a",@progbits
	.sectionflags	@""
	.align	4
.nv.constant0._ZN44_GLOBAL__N__b9816450_11_Randperm_cu_4012db6537randperm_handle_duplicate_keys_kernelIlN2at6native44_GLOBAL__N__b9816450_11_Randperm_cu_4012db6510OpaqueTypeILi2EEEEEvPT_PT0_S6_iNS1_15PhiloxCudaStateE:
	.zero		584


//--------------------- .nv.constant0._ZN44_GLOBAL__N__b9816450_11_Randperm_cu_4012db6537randperm_handle_duplicate_keys_kernelIlN2at6native44_GLOBAL__N__b9816450_11_Randperm_cu_4012db6510OpaqueTypeILi8EEEEEvPT_PT0_S6_iNS1_15PhiloxCudaStateE --------------------------
	.section	.nv.constant0._ZN44_GLOBAL__N__b9816450_11_Randperm_cu_4012db6537randperm_handle_duplicate_keys_kernelIlN2at6native44_GLOBAL__N__b9816450_11_Randperm_cu_4012db6510OpaqueTypeILi8EEEEEvPT_PT0_S6_iNS1_15PhiloxCudaStateE,"a",@progbits
	.sectionflags	@""
	.align	4
.nv.constant0._ZN44_GLOBAL__N__b9816450_11_Randperm_cu_4012db6537randperm_handle_duplicate_keys_kernelIlN2at6native44_GLOBAL__N__b9816450_11_Randperm_cu_4012db6510OpaqueTypeILi8EEEEEvPT_PT0_S6_iNS1_15PhiloxCudaStateE:
	.zero		584


//--------------------- .nv.constant0._ZN44_GLOBAL__N__b9816450_11_Randperm_cu_4012db6537randperm_handle_duplicate_keys_kernelIlN2at6native44_GLOBAL__N__b9816450_11_Randperm_cu_4012db6510OpaqueTypeILi4EEEEEvPT_PT0_S6_iNS1_15PhiloxCudaStateE --------------------------
	.section	.nv.constant0._ZN44_GLOBAL__N__b9816450_11_Randperm_cu_4012db6537randperm_handle_duplicate_keys_kernelIlN2at6native44_GLOBAL__N__b9816450_11_Randperm_cu_4012db6510OpaqueTypeILi4EEEEEvPT_PT0_S6_iNS1_15PhiloxCudaStateE,"a",@progbits
	.sectionflags	@""
	.align	4
.nv.constant0._ZN44_GLOBAL__N__b9816450_11_Randperm_cu_4012db6537randperm_handle_duplicate_keys_kernelIlN2at6native44_GLOBAL__N__b9816450_11_Randperm_cu_4012db6510OpaqueTypeILi4EEEEEvPT_PT0_S6_iNS1_15PhiloxCudaStateE:
	.zero		584


//--------------------- .nv.constant0._ZN44_GLOBAL__N__b9816450_11_Randperm_cu_4012db6537randperm_handle_duplicate_keys_kernelIlN2at6native44_GLOBAL__N__b9816450_11_Randperm_cu_4012db6510OpaqueTypeILi1EEEEEvPT_PT0_S6_iNS1_15PhiloxCudaStateE --------------------------
	.section	.nv.constant0._ZN44_GLOBAL__N__b9816450_11_Randperm_cu_4012db6537randperm_handle_duplicate_keys_kernelIlN2at6native44_GLOBAL__N__b9816450_11_Randperm_cu_4012db6510OpaqueTypeILi1EEEEEvPT_PT0_S6_iNS1_15PhiloxCudaStateE,"a",@progbits
	.sectionflags	@""
	.align	4
.nv.constant0._ZN44_GLOBAL__N__b9816450_11_Randperm_cu_4012db6537randperm_handle_duplicate_keys_kernelIlN2at6native44_GLOBAL__N__b9816450_11_Randperm_cu_4012db6510OpaqueTypeILi1EEEEEvPT_PT0_S6_iNS1_15PhiloxCudaStateE:
	.zero		584


//--------------------- .nv.constant0._ZN44_GLOBAL__N__b9816450_11_Randperm_cu_4012db6537randperm_handle_duplicate_keys_kernelIiN2at6native44_GLOBAL__N__b9816450_11_Randperm_cu_4012db6510OpaqueTypeILi2EEEEEvPT_PT0_S6_iNS1_15PhiloxCudaStateE --------------------------
	.section	.nv.constant0._ZN44_GLOBAL__N__b9816450_11_Randperm_cu_4012db6537randperm_handle_duplicate_keys_kernelIiN2at6native44_GLOBAL__N__b9816450_11_Randperm_cu_4012db6510OpaqueTypeILi2EEEEEvPT_PT0_S6_iNS1_15PhiloxCudaStateE,"a",@progbits
	.sectionflags	@""
	.align	4
.nv.constant0._ZN44_GLOBAL__N__b9816450_11_Randperm_cu_4012db6537randperm_handle_duplicate_keys_kernelIiN2at6native44_GLOBAL__N__b9816450_11_Randperm_cu_4012db6510OpaqueTypeILi2EEEEEvPT_PT0_S6_iNS1_15PhiloxCudaStateE:
	.zero		576


//--------------------- .nv.constant0._ZN44_GLOBAL__N__b9816450_11_Randperm_cu_4012db6537randperm_handle_duplicate_keys_kernelIiN2at6native44_GLOBAL__N__b9816450_11_Randperm_cu_4012db6510OpaqueTypeILi8EEEEEvPT_PT0_S6_iNS1_15PhiloxCudaStateE --------------------------
	.section	.nv.constant0._ZN44_GLOBAL__N__b9816450_11_Randperm_cu_4012db6537randperm_handle_duplicate_keys_kernelIiN2at6native44_GLOBAL__N__b9816450_11_Randperm_cu_4012db6510OpaqueTypeILi8EEEEEvPT_PT0_S6_iNS1_15PhiloxCudaStateE,"a",@progbits
	.sectionflags	@""
	.align	4
.nv.constant0._ZN44_GLOBAL__N__b9816450_11_Randperm_cu_4012db6537randperm_handle_duplicate_keys_kernelIiN2at6native44_GLOBAL__N__b9816450_11_Randperm_cu_4012db6510OpaqueTypeILi8EEEEEvPT_PT0_S6_iNS1_15PhiloxCudaStateE:
	.zero		576


//--------------------- .nv.constant0._ZN44_GLOBAL__N__b9816450_11_Randperm_cu_4012db6537randperm_handle_duplicate_keys_kernelIiN2at6native44_GLOBAL__N__b9816450_11_Randperm_cu_4012db6510OpaqueTypeILi4EEEEEvPT_PT0_S6_iNS1_15PhiloxCudaStateE --------------------------
	.section	.nv.constant0._ZN44_GLOBAL__N__b9816450_11_Randperm_cu_4012db6537randperm_handle_duplicate_keys_kernelIiN2at6native44_GLOBAL__N__b9816450_11_Randperm_cu_4012db6510OpaqueTypeILi4EEEEEvPT_PT0_S6_iNS1_15PhiloxCudaStateE,"a",@progbits
	.sectionflags	@""
	.align	4
.nv.constant0._ZN44_GLOBAL__N__b9816450_11_Randperm_cu_4012db6537randperm_handle_duplicate_keys_kernelIiN2at6native44_GLOBAL__N__b9816450_11_Randperm_cu_4012db6510OpaqueTypeILi4EEEEEvPT_PT0_S6_iNS1_15PhiloxCudaStateE:
	.zero		576


//--------------------- .nv.constant0._ZN44_GLOBAL__N__b9816450_11_Randperm_cu_4012db6537randperm_handle_duplicate_keys_kernelIiN2at6native44_GLOBAL__N__b9816450_11_Randperm_cu_4012db6510OpaqueTypeILi1EEEEEvPT_PT0_S6_iNS1_15PhiloxCudaStateE --------------------------
	.section	.nv.constant0._ZN44_GLOBAL__N__b9816450_11_Randperm_cu_4012db6537randperm_handle_duplicate_keys_kernelIiN2at6native44_GLOBAL__N__b9816450_11_Randperm_cu_4012db6510OpaqueTypeILi1EEEEEvPT_PT0_S6_iNS1_15PhiloxCudaStateE,"a",@progbits
	.sectionflags	@""
	.align	4
.nv.constant0._ZN44_GLOBAL__N__b9816450_11_Randperm_cu_4012db6537randperm_handle_duplicate_keys_kernelIiN2at6native44_GLOBAL__N__b9816450_11_Randperm_cu_4012db6510OpaqueTypeILi1EEEEEvPT_PT0_S6_iNS1_15PhiloxCudaStateE:
	.zero		576


//--------------------- SYMBOLS --------------------------

	.type		.nv.reservedSmem.offset0,@object
	.size		.nv.reservedSmem.offset0,0x4
